	.headerflags	@"EF_CUDA_TEXMODE_UNIFIED EF_CUDA_64BIT_ADDRESS EF_CUDA_SM86 EF_CUDA_VIRTUAL_SM(EF_CUDA_SM86)"
	.elftype	@"ET_EXEC"


//--------------------- .nv.info                  --------------------------
	.section	.nv.info,"",@"SHT_CUDA_INFO"
	.align	4


	//----- nvinfo : EIATTR_REGCOUNT
	.align		4
        /*0000*/ 	.byte	0x04, 0x2f
        /*0002*/ 	.short	(.L_1 - .L_0)
	.align		4
.L_0:
        /*0004*/ 	.word	index@(triton_mm)
        /*0008*/ 	.word	0x000000ab


	//----- nvinfo : EIATTR_MIN_STACK_SIZE
	.align		4
.L_1:
        /*000c*/ 	.byte	0x04, 0x12
        /*000e*/ 	.short	(.L_3 - .L_2)
	.align		4
.L_2:
        /*0010*/ 	.word	index@(triton_mm)
        /*0014*/ 	.word	0x00000000


	//----- nvinfo : EIATTR_FRAME_SIZE
	.align		4
.L_3:
        /*0018*/ 	.byte	0x04, 0x11
        /*001a*/ 	.short	(.L_5 - .L_4)
	.align		4
.L_4:
        /*001c*/ 	.word	index@(triton_mm)
        /*0020*/ 	.word	0x00000000


	//----- nvinfo : EIATTR_MIN_STACK_SIZE
	.align		4
.L_5:
        /*0024*/ 	.byte	0x04, 0x12
        /*0026*/ 	.short	(.L_7 - .L_6)
	.align		4
.L_6:
        /*0028*/ 	.word	index@(triton_mm)
        /*002c*/ 	.word	0x00000000
.L_7:


//--------------------- .nv.info.triton_mm        --------------------------
	.section	.nv.info.triton_mm,"",@"SHT_CUDA_INFO"
	.sectionflags	@""
	.align	4


	//----- nvinfo : EIATTR_CUDA_API_VERSION
	.align		4
        /*0000*/ 	.byte	0x04, 0x37
        /*0002*/ 	.short	(.L_9 - .L_8)
.L_8:
        /*0004*/ 	.word	0x0000007c


	//----- nvinfo : EIATTR_SW2861232_WAR
	.align		4
.L_9:
        /*0008*/ 	.byte	0x01, 0x35
	.zero		2


	//----- nvinfo : EIATTR_PARAM_CBANK
	.align		4
        /*000c*/ 	.byte	0x04, 0x0a
        /*000e*/ 	.short	(.L_11 - .L_10)
	.align		4
.L_10:
        /*0010*/ 	.word	index@(.nv.constant0.triton_mm)
        /*0014*/ 	.short	0x0160
        /*0016*/ 	.short	0x0020


	//----- nvinfo : EIATTR_CBANK_PARAM_SIZE
	.align		4
.L_11:
        /*0018*/ 	.byte	0x03, 0x19
        /*001a*/ 	.short	0x0020


	//----- nvinfo : EIATTR_KPARAM_INFO
	.align		4
        /*001c*/ 	.byte	0x04, 0x17
        /*001e*/ 	.short	(.L_13 - .L_12)
.L_12:
        /*0020*/ 	.word	0x00000000
        /*0024*/ 	.short	0x0003
        /*0026*/ 	.short	0x0018
        /*0028*/ 	.byte	0x00, 0xf4, 0x21, 0x00


	//----- nvinfo : EIATTR_KPARAM_INFO
	.align		4
.L_13:
        /*002c*/ 	.byte	0x04, 0x17
        /*002e*/ 	.short	(.L_15 - .L_14)
.L_14:
        /*0030*/ 	.word	0x00000000
        /*0034*/ 	.short	0x0002
        /*0036*/ 	.short	0x0010
        /*0038*/ 	.byte	0x00, 0xf4, 0x21, 0x00


	//----- nvinfo : EIATTR_KPARAM_INFO
	.align		4
.L_15:
        /*003c*/ 	.byte	0x04, 0x17
        /*003e*/ 	.short	(.L_17 - .L_16)
.L_16:
        /*0040*/ 	.word	0x00000000
        /*0044*/ 	.short	0x0001
        /*0046*/ 	.short	0x0008
        /*0048*/ 	.byte	0x00, 0xf4, 0x21, 0x00


	//----- nvinfo : EIATTR_KPARAM_INFO
	.align		4
.L_17:
        /*004c*/ 	.byte	0x04, 0x17
        /*004e*/ 	.short	(.L_19 - .L_18)
.L_18:
        /*0050*/ 	.word	0x00000000
        /*0054*/ 	.short	0x0000
        /*0056*/ 	.short	0x0000
        /*0058*/ 	.byte	0x00, 0xf4, 0x21, 0x00


	//----- nvinfo : EIATTR_MAXREG_COUNT
	.align		4
.L_19:
        /*005c*/ 	.byte	0x03, 0x1b
        /*005e*/ 	.short	0x00ff


	//----- nvinfo : EIATTR_EXIT_INSTR_OFFSETS
	.align		4
        /*0060*/ 	.byte	0x04, 0x1c
        /*0062*/ 	.short	(.L_21 - .L_20)


	//   ....[0]....
.L_20:
        /*0064*/ 	.word	0x000029e0


	//   ....[1]....
        /*0068*/ 	.word	0x00002a30


	//----- nvinfo : EIATTR_REQNTID
	.align		4
.L_21:
        /*006c*/ 	.byte	0x04, 0x10
        /*006e*/ 	.short	(.L_23 - .L_22)
.L_22:
        /*0070*/ 	.word	0x00000100
        /*0074*/ 	.word	0x00000001
        /*0078*/ 	.word	0x00000001
.L_23:


//--------------------- .nv.callgraph             --------------------------
	.section	.nv.callgraph,"",@"SHT_CUDA_CALLGRAPH"
	.align	4
	.sectionentsize	8
	.align		4
        /*0000*/ 	.word	0x00000000
	.align		4
        /*0004*/ 	.word	0xffffffff
	.align		4
        /*0008*/ 	.word	0x00000000
	.align		4
        /*000c*/ 	.word	0xfffffffe
	.align		4
        /*0010*/ 	.word	0x00000000
	.align		4
        /*0014*/ 	.word	0xfffffffd
	.align		4
        /*0018*/ 	.word	0x00000000
	.align		4
        /*001c*/ 	.word	0xfffffffc


//--------------------- .nv.rel.action            --------------------------
	.section	.nv.rel.action,"",@"SHT_CUDA_RELOCINFO"
	.align	8
	.sectionentsize	8
        /*0000*/ 	.byte	0x73, 0x00, 0x00, 0x00, 0x00, 0x00, 0x00, 0x00, 0x00, 0x00, 0x00, 0x11, 0x25, 0x00, 0x05, 0x36


//--------------------- .nv.constant0.triton_mm   --------------------------
	.section	.nv.constant0.triton_mm,"a",@progbits
	.sectionflags	@""
	.align	4
.nv.constant0.triton_mm:
	.zero		384


//--------------------- .text.triton_mm           --------------------------
	.section	.text.triton_mm,"ax",@progbits
	.sectionflags	@"SHF_BARRIERS=1"
	.sectioninfo	@"SHI_REGISTERS=171"
	.align	128
        .global         triton_mm
        .type           triton_mm,@function
        .size           triton_mm,(.L_x_2 - triton_mm)
        .other          triton_mm,@"STO_CUDA_ENTRY STV_DEFAULT"
triton_mm:
.text.triton_mm:
[----:B------:R-:W-:Y:S02]  /*0000*/  IMAD.MOV.U32 R1, RZ, RZ, c[0x0][0x28] ;  /* 0x00000a00ff017624 */ /* 0x000fe400078e00ff */
[----:B------:R-:W1:Y:S01]  /*0010*/  S2R R7, SR_CTAID.X ;  /* 0x0000000000077919 */ /* 0x000e620000002500 */
[----:B------:R-:W-:Y:S01]  /*0020*/  IMAD.MOV.U32 R3, RZ, RZ, -0x8 ;  /* 0xfffffff8ff037424 */ /* 0x000fe200078e00ff */
[----:B------:R-:W-:Y:S01]  /*0030*/  ULDC.64 UR6, c[0x0][0x118] ;  /* 0x0000460000067ab9 */ /* 0x000fe20000000a00 */
[----:B------:R-:W-:Y:S01]  /*0040*/  CS2R R100, SRZ ;  /* 0x0000000000647805 */ /* 0x000fe2000001ff00 */
        /* <DEDUP_REMOVED lines=20> */
[----:B-1----:R-:W-:Y:S01]  /*0190*/  SHF.R.S32.HI R0, RZ, 0x1f, R7 ;  /* 0x0000001fff007819 */ /* 0x002fe20000011407 */
[----:B------:R-:W-:Y:S01]  /*01a0*/  CS2R R62, SRZ ;  /* 0x00000000003e7805 */ /* 0x000fe2000001ff00 */
[C---:B------:R-:W-:Y:S01]  /*01b0*/  ISETP.GE.AND P2, PT, R7.reuse, RZ, PT ;  /* 0x000000ff0700720c */ /* 0x040fe20003f46270 */
[----:B------:R-:W-:Y:S01]  /*01c0*/  CS2R R84, SRZ ;  /* 0x0000000000547805 */ /* 0x000fe2000001ff00 */
[----:B------:R-:W-:Y:S01]  /*01d0*/  LEA.HI R0, R0, R7, RZ, 0x8 ;  /* 0x0000000700007211 */ /* 0x000fe200078f40ff */
[----:B------:R-:W-:Y:S01]  /*01e0*/  CS2R R86, SRZ ;  /* 0x0000000000567805 */ /* 0x000fe2000001ff00 */
[----:B------:R-:W-:Y:S01]  /*01f0*/  CS2R R140, SRZ ;  /* 0x00000000008c7805 */ /* 0x000fe2000001ff00 */
[----:B------:R-:W-:Y:S01]  /*0200*/  CS2R R142, SRZ ;  /* 0x00000000008e7805 */ /* 0x000fe2000001ff00 */
[----:B------:R-:W-:Y:S01]  /*0210*/  SHF.R.S32.HI R4, RZ, 0x8, R0 ;  /* 0x00000008ff047819 */ /* 0x000fe20000011400 */
[----:B------:R-:W-:Y:S01]  /*0220*/  CS2R R128, SRZ ;  /* 0x0000000000807805 */ /* 0x000fe2000001ff00 */
[----:B------:R-:W-:Y:S01]  /*0230*/  LOP3.LUT R0, R0, 0xffffff00, RZ, 0xc0, !PT ;  /* 0xffffff0000007812 */ /* 0x000fe200078ec0ff */
[----:B------:R-:W-:Y:S01]  /*0240*/  CS2R R130, SRZ ;  /* 0x0000000000827805 */ /* 0x000fe2000001ff00 */
[----:B------:R-:W-:Y:S01]  /*0250*/  CS2R R116, SRZ ;  /* 0x0000000000747805 */ /* 0x000fe2000001ff00 */
[----:B------:R-:W-:Y:S01]  /*0260*/  IMAD R2, R4, R3, 0x4 ;  /* 0x0000000404027424 */ /* 0x000fe200078e0203 */
[----:B------:R-:W-:Y:S01]  /*0270*/  CS2R R118, SRZ ;  /* 0x0000000000767805 */ /* 0x000fe2000001ff00 */
[----:B------:R-:W-:Y:S01]  /*0280*/  IMAD.IADD R8, R7, 0x1, -R0 ;  /* 0x0000000107087824 */ /* 0x000fe200078e0a00 */
[----:B------:R-:W-:Y:S01]  /*0290*/  IABS R0, R7 ;  /* 0x0000000700007213 */ /* 0x000fe20000000000 */
[----:B------:R-:W-:Y:S01]  /*02a0*/  UMOV UR4, 0xffffffff ;  /* 0xffffffff00047882 */ /* 0x000fe20000000000 */
[----:B------:R-:W-:-:S04]  /*02b0*/  IMNMX R5, R2, 0x8, PT ;  /* 0x0000000802057817 */ /* 0x000fc80003800200 */
[----:B------:R-:W-:-:S04]  /*02c0*/  IABS R9, R5 ;  /* 0x0000000500097213 */ /* 0x000fc80000000000 */
[----:B------:R-:W1:Y:S08]  /*02d0*/  I2F.RP R6, R9 ;  /* 0x0000000900067306 */ /* 0x000e700000209400 */
[----:B-1----:R-:W1:Y:S02]  /*02e0*/  MUFU.RCP R6, R6 ;  /* 0x0000000600067308 */ /* 0x002e640000001000 */
[----:B-1----:R-:W-:-:S02]  /*02f0*/  IADD3 R2, R6, 0xffffffe, RZ ;  /* 0x0ffffffe06027810 */ /* 0x002fc40007ffe0ff */
[----:B------:R-:W-:-:S04]  /*0300*/  IABS R6, R8 ;  /* 0x0000000800067213 */ /* 0x000fc80000000000 */
[----:B------:R1:W2:Y:S01]  /*0310*/  F2I.FTZ.U32.TRUNC.NTZ R3, R2 ;  /* 0x0000000200037305 */ /* 0x0002a2000021f000 */
[----:B------:R-:W-:-:S04]  /*0320*/  LOP3.LUT R8, R8, R5, RZ, 0x3c, !PT ;  /* 0x0000000508087212 */ /* 0x000fc800078e3cff */
[----:B------:R-:W-:Y:S01]  /*0330*/  ISETP.GE.AND P4, PT, R8, RZ, PT ;  /* 0x000000ff0800720c */ /* 0x000fe20003f86270 */
[----:B-1----:R-:W-:Y:S02]  /*0340*/  IMAD.MOV.U32 R2, RZ, RZ, RZ ;  /* 0x000000ffff027224 */ /* 0x002fe400078e00ff */
[----:B--2---:R-:W-:-:S04]  /*0350*/  IMAD.MOV R10, RZ, RZ, -R3 ;  /* 0x000000ffff0a7224 */ /* 0x004fc800078e0a03 */
[----:B------:R-:W-:Y:S01]  /*0360*/  IMAD R11, R10, R9, RZ ;  /* 0x000000090a0b7224 */ /* 0x000fe200078e02ff */
[----:B------:R-:W-:-:S03]  /*0370*/  IABS R10, R5 ;  /* 0x00000005000a7213 */ /* 0x000fc60000000000 */
[----:B------:R-:W-:-:S04]  /*0380*/  IMAD.HI.U32 R3, R3, R11, R2 ;  /* 0x0000000b03037227 */ /* 0x000fc800078e0002 */
[----:B------:R-:W-:Y:S02]  /*0390*/  IMAD.MOV.U32 R2, RZ, RZ, R0 ;  /* 0x000000ffff027224 */ /* 0x000fe400078e0000 */
[----:B------:R-:W-:Y:S02]  /*03a0*/  IMAD.MOV R11, RZ, RZ, -R10 ;  /* 0x000000ffff0b7224 */ /* 0x000fe400078e0a0a */
[----:B------:R-:W-:-:S04]  /*03b0*/  IMAD.HI.U32 R0, R3, R2, RZ ;  /* 0x0000000203007227 */ /* 0x000fc800078e00ff */
[----:B------:R-:W-:-:S04]  /*03c0*/  IMAD.HI.U32 R3, R3, R6, RZ ;  /* 0x0000000603037227 */ /* 0x000fc800078e00ff */
[-C--:B------:R-:W-:Y:S02]  /*03d0*/  IMAD R6, R3, R11.reuse, R6 ;  /* 0x0000000b03067224 */ /* 0x080fe400078e0206 */
[----:B------:R-:W-:Y:S02]  /*03e0*/  IMAD R2, R0, R11, R2 ;  /* 0x0000000b00027224 */ /* 0x000fe400078e0202 */
[----:B------:R-:W1:Y:S01]  /*03f0*/  S2R R0, SR_TID.X ;  /* 0x0000000000007919 */ /* 0x000e620000002100 */
[C---:B------:R-:W-:Y:S02]  /*0400*/  ISETP.GT.U32.AND P3, PT, R9.reuse, R6, PT ;  /* 0x000000060900720c */ /* 0x040fe40003f64070 */
[----:B------:R-:W-:-:S11]  /*0410*/  ISETP.GT.U32.AND P0, PT, R9, R2, PT ;  /* 0x000000020900720c */ /* 0x000fd60003f04070 */
[--C-:B------:R-:W-:Y:S01]  /*0420*/  @!P3 IMAD.IADD R6, R6, 0x1, -R9.reuse ;  /* 0x000000010606b824 */ /* 0x100fe200078e0a09 */
[----:B------:R-:W-:Y:S01]  /*0430*/  @!P3 IADD3 R3, R3, 0x1, RZ ;  /* 0x000000010303b810 */ /* 0x000fe20007ffe0ff */
[----:B------:R-:W-:-:S03]  /*0440*/  @!P0 IMAD.IADD R2, R2, 0x1, -R9 ;  /* 0x0000000102028824 */ /* 0x000fc600078e0a09 */
[----:B------:R-:W-:Y:S02]  /*0450*/  ISETP.GE.U32.AND P0, PT, R6, R9, PT ;  /* 0x000000090600720c */ /* 0x000fe40003f06070 */
[----:B------:R-:W-:Y:S02]  /*0460*/  ISETP.GT.U32.AND P1, PT, R9, R2, PT ;  /* 0x000000020900720c */ /* 0x000fe40003f24070 */
[C---:B-1----:R-:W-:Y:S01]  /*0470*/  LOP3.LUT R167, R0.reuse, 0x10, RZ, 0xc0, !PT ;  /* 0x0000001000a77812 */ /* 0x042fe200078ec0ff */
[C---:B------:R-:W-:Y:S01]  /*0480*/  IMAD.SHL.U32 R165, R0.reuse, 0x8, RZ ;  /* 0x0000000800a57824 */ /* 0x040fe200078e00ff */
[----:B------:R-:W-:Y:S02]  /*0490*/  LOP3.LUT R166, R0, 0x80, RZ, 0xc0, !PT ;  /* 0x0000008000a67812 */ /* 0x000fe400078ec0ff */
[----:B------:R-:W-:Y:S02]  /*04a0*/  SHF.R.U32.HI R148, RZ, 0x1, R167 ;  /* 0x00000001ff947819 */ /* 0x000fe400000116a7 */
[----:B------:R-:W-:-:S03]  /*04b0*/  SHF.R.U32.HI R7, RZ, 0x3, R166 ;  /* 0x00000003ff077819 */ /* 0x000fc600000116a6 */
[----:B------:R-:W-:Y:S02]  /*04c0*/  @P0 IADD3 R3, R3, 0x1, RZ ;  /* 0x0000000103030810 */ /* 0x000fe40007ffe0ff */
[----:B------:R-:W-:Y:S01]  /*04d0*/  @!P1 IMAD.IADD R2, R2, 0x1, -R9 ;  /* 0x0000000102029824 */ /* 0x000fe200078e0a09 */
[----:B------:R-:W-:Y:S02]  /*04e0*/  ISETP.NE.AND P0, PT, R5, RZ, PT ;  /* 0x000000ff0500720c */ /* 0x000fe40003f05270 */
[----:B------:R-:W-:Y:S01]  /*04f0*/  IMAD.MOV.U32 R6, RZ, RZ, R3 ;  /* 0x000000ffff067224 */ /* 0x000fe200078e0003 */
[----:B------:R-:W-:Y:S01]  /*0500*/  LOP3.LUT R5, RZ, R5, RZ, 0x33, !PT ;  /* 0x00000005ff057212 */ /* 0x000fe200078e33ff */
[----:B------:R-:W-:Y:S01]  /*0510*/  @!P2 IMAD.MOV R2, RZ, RZ, -R2 ;  /* 0x000000ffff02a224 */ /* 0x000fe200078e0a02 */
[C-C-:B------:R-:W-:Y:S01]  /*0520*/  LOP3.LUT R9, R148.reuse, 0x30, R165.reuse, 0xf8, !PT ;  /* 0x0000003094097812 */ /* 0x140fe200078ef8a5 */
[----:B------:R-:W-:Y:S01]  /*0530*/  @!P4 IMAD.MOV R6, RZ, RZ, -R6 ;  /* 0x000000ffff06c224 */ /* 0x000fe200078e0a06 */
[----:B------:R-:W-:-:S02]  /*0540*/  LOP3.LUT R150, R148, 0x38, R165, 0x78, !PT ;  /* 0x0000003894967812 */ /* 0x000fc400078e78a5 */
[C---:B------:R-:W-:Y:S02]  /*0550*/  SEL R3, R5.reuse, R2, !P0 ;  /* 0x0000000205037207 */ /* 0x040fe40004000000 */
[----:B------:R-:W-:Y:S02]  /*0560*/  SEL R2, R5, R6, !P0 ;  /* 0x0000000605027207 */ /* 0x000fe40004000000 */
[----:B------:R-:W-:Y:S01]  /*0570*/  SHF.R.U32.HI R5, RZ, 0x3, R0 ;  /* 0x00000003ff057819 */ /* 0x000fe20000011600 */
[----:B------:R-:W-:Y:S01]  /*0580*/  IMAD R8, R4, 0x8, R3 ;  /* 0x0000000804087824 */ /* 0x000fe200078e0203 */
[----:B------:R-:W-:Y:S02]  /*0590*/  LOP3.LUT R6, R165, 0x8, RZ, 0xc0, !PT ;  /* 0x00000008a5067812 */ /* 0x000fe400078ec0ff */
[----:B------:R-:W-:Y:S02]  /*05a0*/  SGXT.U32 R5, R5, 0x4 ;  /* 0x000000040505781a */ /* 0x000fe40000000000 */
[----:B------:R-:W-:-:S02]  /*05b0*/  LOP3.LUT R10, R9, 0x30, R6, 0x1e, !PT ;  /* 0x00000030090a7812 */ /* 0x000fc400078e1e06 */
[----:B------:R-:W-:Y:S02]  /*05c0*/  LOP3.LUT R3, R7, 0x8, R0, 0xf8, !PT ;  /* 0x0000000807037812 */ /* 0x000fe400078ef800 */
[----:B------:R-:W-:Y:S02]  /*05d0*/  LOP3.LUT R6, R165, 0x10, R6, 0x2e, !PT ;  /* 0x00000010a5067812 */ /* 0x000fe400078e2e06 */
[----:B------:R-:W-:Y:S02]  /*05e0*/  LOP3.LUT R12, R5, R7, RZ, 0xfc, !PT ;  /* 0x00000007050c7212 */ /* 0x000fe400078efcff */
[--C-:B------:R-:W-:Y:S02]  /*05f0*/  LOP3.LUT R7, R7, 0xf, R0.reuse, 0xf8, !PT ;  /* 0x0000000f07077812 */ /* 0x100fe400078ef800 */
[----:B------:R-:W-:Y:S02]  /*0600*/  LOP3.LUT R4, R165, 0x18, RZ, 0xc0, !PT ;  /* 0x00000018a5047812 */ /* 0x000fe400078ec0ff */
[----:B------:R-:W-:Y:S01]  /*0610*/  LOP3.LUT R3, R3, 0x7, R0, 0xf8, !PT ;  /* 0x0000000703037812 */ /* 0x000fe200078ef800 */
[----:B------:R-:W-:Y:S01]  /*0620*/  IMAD.SHL.U32 R7, R7, 0x40, RZ ;  /* 0x0000004007077824 */ /* 0x000fe200078e00ff */
[----:B------:R-:W-:-:S02]  /*0630*/  LOP3.LUT R5, R6, 0x20, R165, 0xf8, !PT ;  /* 0x0000002006057812 */ /* 0x000fc400078ef8a5 */
[----:B------:R-:W-:Y:S01]  /*0640*/  LOP3.LUT R15, R165, 0x20, R4, 0x2e, !PT ;  /* 0x00000020a50f7812 */ /* 0x000fe200078e2e04 */
[----:B------:R-:W-:Y:S01]  /*0650*/  IMAD.SHL.U32 R3, R3, 0x40, RZ ;  /* 0x0000004003037824 */ /* 0x000fe200078e00ff */
[----:B------:R-:W-:Y:S01]  /*0660*/  SHF.R.S32.HI R6, RZ, 0x18, R2 ;  /* 0x00000018ff067819 */ /* 0x000fe20000011402 */
[----:B------:R-:W-:Y:S01]  /*0670*/  IMAD.SHL.U32 R2, R2, 0x80, RZ ;  /* 0x0000008002027824 */ /* 0x000fe200078e00ff */
[----:B------:R-:W-:Y:S02]  /*0680*/  LOP3.LUT R4, R5, R148, RZ, 0x3c, !PT ;  /* 0x0000009405047212 */ /* 0x000fe400078e3cff */
[C---:B------:R-:W-:Y:S02]  /*0690*/  LOP3.LUT R160, R7.reuse, R15, R148, 0xf6, !PT ;  /* 0x0000000f07a07212 */ /* 0x040fe400078ef694 */
[----:B------:R-:W-:Y:S02]  /*06a0*/  LOP3.LUT R159, R10, R7, RZ, 0xfc, !PT ;  /* 0x000000070a9f7212 */ /* 0x000fe400078efcff */
[----:B------:R-:W-:-:S02]  /*06b0*/  LOP3.LUT R162, R7, R150, RZ, 0xfc, !PT ;  /* 0x0000009607a27212 */ /* 0x000fc400078efcff */
[----:B------:R-:W-:Y:S02]  /*06c0*/  LOP3.LUT R161, R4, R7, RZ, 0xfc, !PT ;  /* 0x0000000704a17212 */ /* 0x000fe400078efcff */
[C---:B------:R-:W-:Y:S02]  /*06d0*/  IADD3 R155, R3.reuse, 0x800, RZ ;  /* 0x00000800039b7810 */ /* 0x040fe40007ffe0ff */
[C---:B------:R-:W-:Y:S02]  /*06e0*/  IADD3 R151, R3.reuse, 0x1000, RZ ;  /* 0x0000100003977810 */ /* 0x040fe40007ffe0ff */
[----:B------:R-:W-:Y:S01]  /*06f0*/  IADD3 R147, R3, 0x1800, RZ ;  /* 0x0000180003937810 */ /* 0x000fe20007ffe0ff */
[----:B------:R-:W-:Y:S01]  /*0700*/  IMAD.SHL.U32 R3, R8, 0x80, RZ ;  /* 0x0000008008037824 */ /* 0x000fe200078e00ff */
[----:B------:R-:W-:Y:S02]  /*0710*/  SGXT R6, R6, 0x1 ;  /* 0x000000010606781a */ /* 0x000fe40000000200 */
[----:B------:R-:W-:-:S02]  /*0720*/  LOP3.LUT R7, R2, R12, RZ, 0xfc, !PT ;  /* 0x0000000c02077212 */ /* 0x000fc400078efcff */
[----:B------:R-:W-:Y:S02]  /*0730*/  SHF.R.S32.HI R8, RZ, 0x18, R8 ;  /* 0x00000018ff087819 */ /* 0x000fe40000011408 */
[----:B------:R-:W-:Y:S02]  /*0740*/  LEA.HI R6, R6, R7, RZ, 0xc ;  /* 0x0000000706067211 */ /* 0x000fe400078f60ff */
[C---:B------:R-:W-:Y:S02]  /*0750*/  LOP3.LUT R157, R4.reuse, R155, RZ, 0xfc, !PT ;  /* 0x0000009b049d7212 */ /* 0x040fe400078efcff */
[C---:B------:R-:W-:Y:S02]  /*0760*/  LOP3.LUT R153, R4.reuse, R151, RZ, 0xfc, !PT ;  /* 0x0000009704997212 */ /* 0x040fe400078efcff */
[----:B------:R-:W-:Y:S02]  /*0770*/  LOP3.LUT R149, R4, R147, RZ, 0xfc, !PT ;  /* 0x0000009304957212 */ /* 0x000fe400078efcff */
[----:B------:R-:W-:-:S02]  /*0780*/  SGXT R8, R8, 0x1 ;  /* 0x000000010808781a */ /* 0x000fc40000000200 */
[C---:B------:R-:W-:Y:S02]  /*0790*/  LOP3.LUT R4, R3.reuse, R12, RZ, 0xfc, !PT ;  /* 0x0000000c03047212 */ /* 0x040fe400078efcff */
[----:B------:R-:W-:Y:S02]  /*07a0*/  LOP3.LUT R14, R6, 0xff000, RZ, 0xc0, !PT ;  /* 0x000ff000060e7812 */ /* 0x000fe400078ec0ff */
[C-C-:B------:R-:W-:Y:S02]  /*07b0*/  LOP3.LUT R6, R3.reuse, 0x60, R12.reuse, 0xfe, !PT ;  /* 0x0000006003067812 */ /* 0x140fe400078efe0c */
[----:B------:R-:W-:Y:S01]  /*07c0*/  LOP3.LUT R5, R3, 0x20, R12, 0xfe, !PT ;  /* 0x0000002003057812 */ /* 0x000fe200078efe0c */
[----:B------:R-:W-:Y:S01]  /*07d0*/  IMAD.IADD R13, R7, 0x1, -R14 ;  /* 0x00000001070d7824 */ /* 0x000fe200078e0a0e */
[----:B------:R-:W-:Y:S02]  /*07e0*/  LEA.HI R9, R8, R4, RZ, 0x9 ;  /* 0x0000000408097211 */ /* 0x000fe400078f48ff */
[----:B------:R-:W-:Y:S01]  /*07f0*/  LOP3.LUT R158, R155, R150, RZ, 0xfc, !PT ;  /* 0x000000969b9e7212 */ /* 0x000fe200078efcff */
[----:B------:R-:W-:Y:S01]  /*0800*/  IMAD.SHL.U32 R26, R13, 0x1000, RZ ;  /* 0x000010000d1a7824 */ /* 0x000fe200078e00ff */
[----:B------:R-:W-:-:S02]  /*0810*/  LOP3.LUT R156, R155, R15, R148, 0xf6, !PT ;  /* 0x0000000f9b9c7212 */ /* 0x000fc400078ef694 */
[CC--:B------:R-:W-:Y:S02]  /*0820*/  LOP3.LUT R154, R151.reuse, R150.reuse, RZ, 0xfc, !PT ;  /* 0x00000096979a7212 */ /* 0x0c0fe400078efcff */
[-CC-:B------:R-:W-:Y:S02]  /*0830*/  LOP3.LUT R152, R151, R15.reuse, R148.reuse, 0xf6, !PT ;  /* 0x0000000f97987212 */ /* 0x180fe400078ef694 */
[C---:B------:R-:W-:Y:S02]  /*0840*/  LOP3.LUT R150, R147.reuse, R150, RZ, 0xfc, !PT ;  /* 0x0000009693967212 */ /* 0x040fe400078efcff */
[----:B------:R-:W-:Y:S02]  /*0850*/  LOP3.LUT R148, R147, R15, R148, 0xf6, !PT ;  /* 0x0000000f93947212 */ /* 0x000fe400078ef694 */
[C---:B------:R-:W-:Y:S02]  /*0860*/  LOP3.LUT R155, R10.reuse, R155, RZ, 0xfc, !PT ;  /* 0x0000009b0a9b7212 */ /* 0x040fe400078efcff */
[----:B------:R-:W-:-:S02]  /*0870*/  LOP3.LUT R151, R10, R151, RZ, 0xfc, !PT ;  /* 0x000000970a977212 */ /* 0x000fc400078efcff */
[----:B------:R-:W-:Y:S02]  /*0880*/  LOP3.LUT R147, R10, R147, RZ, 0xfc, !PT ;  /* 0x000000930a937212 */ /* 0x000fe400078efcff */
[C---:B------:R-:W-:Y:S02]  /*0890*/  LEA.HI R11, R8.reuse, R6, RZ, 0x9 ;  /* 0x00000006080b7211 */ /* 0x040fe400078f48ff */
[----:B------:R-:W-:Y:S02]  /*08a0*/  LEA.HI R10, R8, R5, RZ, 0x9 ;  /* 0x00000005080a7211 */ /* 0x000fe400078f48ff */
[----:B------:R-:W-:Y:S02]  /*08b0*/  LOP3.LUT R9, R9, 0xffe00, RZ, 0xc0, !PT ;  /* 0x000ffe0009097812 */ /* 0x000fe400078ec0ff */
[----:B------:R-:W-:Y:S02]  /*08c0*/  LOP3.LUT R7, R3, 0x40, R12, 0xfe, !PT ;  /* 0x0000004003077812 */ /* 0x000fe400078efe0c */
[----:B------:R-:W-:-:S02]  /*08d0*/  LOP3.LUT R11, R11, 0xffe00, RZ, 0xc0, !PT ;  /* 0x000ffe000b0b7812 */ /* 0x000fc400078ec0ff */
[----:B------:R-:W-:Y:S01]  /*08e0*/  LOP3.LUT R14, R10, 0xffe00, RZ, 0xc0, !PT ;  /* 0x000ffe000a0e7812 */ /* 0x000fe200078ec0ff */
[----:B------:R-:W-:Y:S01]  /*08f0*/  IMAD.IADD R10, R4, 0x1, -R9 ;  /* 0x00000001040a7824 */ /* 0x000fe200078e0a09 */
[----:B------:R-:W-:Y:S01]  /*0900*/  LOP3.LUT R9, R0, 0x7, RZ, 0xc0, !PT ;  /* 0x0000000700097812 */ /* 0x000fe200078ec0ff */
[----:B------:R-:W-:Y:S01]  /*0910*/  IMAD.IADD R11, R6, 0x1, -R11 ;  /* 0x00000001060b7824 */ /* 0x000fe200078e0a0b */
[----:B------:R-:W-:Y:S01]  /*0920*/  LEA.HI R8, R8, R7, RZ, 0x9 ;  /* 0x0000000708087211 */ /* 0x000fe200078f48ff */
[----:B------:R-:W-:Y:S01]  /*0930*/  IMAD.IADD R14, R5, 0x1, -R14 ;  /* 0x00000001050e7824 */ /* 0x000fe200078e0a0e */
[----:B------:R-:W-:Y:S01]  /*0940*/  LOP3.LUT R6, R0, 0x20, RZ, 0xc0, !PT ;  /* 0x0000002000067812 */ /* 0x000fe200078ec0ff */
[----:B------:R-:W-:Y:S01]  /*0950*/  IMAD.WIDE R4, R26, 0x2, RZ ;  /* 0x000000021a047825 */ /* 0x000fe200078e02ff */
[----:B------:R-:W-:Y:S02]  /*0960*/  LOP3.LUT R16, R8, 0xffe00, RZ, 0xc0, !PT ;  /* 0x000ffe0008107812 */ /* 0x000fe400078ec0ff */
[----:B------:R-:W-:Y:S01]  /*0970*/  SHF.R.U32.HI R146, RZ, 0x2, R0 ;  /* 0x00000002ff927819 */ /* 0x000fe20000011600 */
[----:B------:R-:W-:Y:S01]  /*0980*/  IMAD.WIDE.U32 R8, R9, 0x10, RZ ;  /* 0x0000001009087825 */ /* 0x000fe200078e00ff */
[----:B------:R-:W-:-:S02]  /*0990*/  LOP3.LUT R163, R165, 0x38, RZ, 0xc0, !PT ;  /* 0x00000038a5a37812 */ /* 0x000fc400078ec0ff */
[----:B------:R-:W-:Y:S01]  /*09a0*/  LOP3.LUT R15, R15, 0x18, R0, 0x78, !PT ;  /* 0x000000180f0f7812 */ /* 0x000fe200078e7800 */
[----:B------:R-:W-:Y:S01]  /*09b0*/  IMAD.SHL.U32 R20, R11, 0x1000, RZ ;  /* 0x000010000b147824 */ /* 0x000fe200078e00ff */
[----:B------:R-:W-:Y:S01]  /*09c0*/  SHF.R.U32.HI R11, RZ, 0x2, R6 ;  /* 0x00000002ff0b7819 */ /* 0x000fe20000011606 */
[----:B------:R-:W-:Y:S01]  /*09d0*/  IMAD.IADD R16, R7, 0x1, -R16 ;  /* 0x0000000107107824 */ /* 0x000fe200078e0a10 */
[----:B------:R-:W-:Y:S01]  /*09e0*/  LOP3.LUT R51, R9, R5, RZ, 0xfc, !PT ;  /* 0x0000000509337212 */ /* 0x000fe200078efcff */
[----:B------:R-:W-:Y:S01]  /*09f0*/  IMAD.WIDE R6, R20, 0x2, RZ ;  /* 0x0000000214067825 */ /* 0x000fe200078e02ff */
[C---:B------:R-:W-:Y:S02]  /*0a00*/  LOP3.LUT R5, R11.reuse, 0x7, R0, 0xf8, !PT ;  /* 0x000000070b057812 */ /* 0x040fe400078ef800 */
[----:B------:R-:W-:Y:S01]  /*0a10*/  LOP3.LUT R11, R11, 0x10, R146, 0xf8, !PT ;  /* 0x000000100b0b7812 */ /* 0x000fe200078ef892 */
[----:B------:R-:W-:Y:S01]  /*0a20*/  IMAD.SHL.U32 R18, R16, 0x1000, RZ ;  /* 0x0000100010127824 */ /* 0x000fe200078e00ff */
[----:B------:R-:W-:Y:S01]  /*0a30*/  LOP3.LUT R48, R8, R6, RZ, 0xfc, !PT ;  /* 0x0000000608307212 */ /* 0x000fe200078efcff */
[----:B------:R-:W-:Y:S01]  /*0a40*/  IMAD.SHL.U32 R16, R14, 0x1000, RZ ;  /* 0x000010000e107824 */ /* 0x000fe200078e00ff */
[----:B------:R-:W-:Y:S01]  /*0a50*/  LOP3.LUT R49, R9, R7, RZ, 0xfc, !PT ;  /* 0x0000000709317212 */ /* 0x000fe200078efcff */
[----:B------:R-:W-:Y:S01]  /*0a60*/  IMAD.SHL.U32 R14, R10, 0x1000, RZ ;  /* 0x000010000a0e7824 */ /* 0x000fe200078e00ff */
[----:B------:R-:W-:-:S02]  /*0a70*/  LOP3.LUT R6, R11, 0x7, R0, 0xf8, !PT ;  /* 0x000000070b067812 */ /* 0x000fc400078ef800 */
[----:B------:R-:W-:Y:S02]  /*0a80*/  LOP3.LUT R7, R5, 0x10, R146, 0xf8, !PT ;  /* 0x0000001005077812 */ /* 0x000fe400078ef892 */
[--C-:B------:R-:W-:Y:S01]  /*0a90*/  LOP3.LUT R11, R163, 0x18, R0.reuse, 0x78, !PT ;  /* 0x00000018a30b7812 */ /* 0x100fe200078e7800 */
[----:B------:R-:W-:Y:S01]  /*0aa0*/  IMAD.SHL.U32 R6, R6, 0x40, RZ ;  /* 0x0000004006067824 */ /* 0x000fe200078e00ff */
[----:B------:R-:W-:Y:S01]  /*0ab0*/  LOP3.LUT R50, R8, R4, RZ, 0xfc, !PT ;  /* 0x0000000408327212 */ /* 0x000fe200078efcff */
[----:B------:R-:W-:Y:S01]  /*0ac0*/  IMAD.SHL.U32 R7, R7, 0x40, RZ ;  /* 0x0000004007077824 */ /* 0x000fe200078e00ff */
[----:B------:R-:W-:Y:S01]  /*0ad0*/  LOP3.LUT R13, R11, 0x20, R0, 0x78, !PT ;  /* 0x000000200b0d7812 */ /* 0x000fe200078e7800 */
[----:B------:R-:W-:Y:S01]  /*0ae0*/  IMAD.WIDE R4, R18, 0x2, RZ ;  /* 0x0000000212047825 */ /* 0x000fe200078e02ff */
[----:B------:R-:W-:Y:S02]  /*0af0*/  LOP3.LUT R145, R6, R11, RZ, 0xfc, !PT ;  /* 0x0000000b06917212 */ /* 0x000fe400078efcff */
[----:B------:R-:W-:Y:S01]  /*0b00*/  LOP3.LUT R144, R15, R6, RZ, 0xfc, !PT ;  /* 0x000000060f907212 */ /* 0x000fe200078efcff */
[----:B------:R-:W-:Y:S01]  /*0b10*/  IMAD R13, R12, 0x40, R13 ;  /* 0x000000400c0d7824 */ /* 0x000fe200078e020d */
[----:B------:R-:W-:-:S02]  /*0b20*/  IADD3 R6, R7, 0x1000, RZ ;  /* 0x0000100007067810 */ /* 0x000fc40007ffe0ff */
[----:B------:R-:W-:Y:S01]  /*0b30*/  LOP3.LUT R42, R8, R4, RZ, 0xfc, !PT ;  /* 0x00000004082a7212 */ /* 0x000fe200078efcff */
[----:B------:R-:W-:Y:S01]  /*0b40*/  IMAD.SHL.U32 R164, R13, 0x2, RZ ;  /* 0x000000020da47824 */ /* 0x000fe200078e00ff */
[C---:B------:R-:W-:Y:S02]  /*0b50*/  IADD3 R4, R7.reuse, 0x800, RZ ;  /* 0x0000080007047810 */ /* 0x040fe40007ffe0ff */
[----:B------:R-:W-:Y:S02]  /*0b60*/  IADD3 R22, R7, 0x1800, RZ ;  /* 0x0000180007167810 */ /* 0x000fe40007ffe0ff */
[----:B------:R-:W-:Y:S02]  /*0b70*/  LOP3.LUT R27, R6, R11, RZ, 0xfc, !PT ;  /* 0x0000000b061b7212 */ /* 0x000fe400078efcff */
[----:B------:R-:W-:Y:S01]  /*0b80*/  LOP3.LUT R25, R15, R6, RZ, 0xfc, !PT ;  /* 0x000000060f197212 */ /* 0x000fe200078efcff */
[----:B------:R-:W-:Y:S01]  /*0b90*/  IMAD.WIDE R6, R16, 0x2, RZ ;  /* 0x0000000210067825 */ /* 0x000fe200078e02ff */
[----:B------:R-:W-:-:S02]  /*0ba0*/  LOP3.LUT R43, R9, R5, RZ, 0xfc, !PT ;  /* 0x00000005092b7212 */ /* 0x000fc400078efcff */
[----:B------:R-:W-:Y:S02]  /*0bb0*/  LOP3.LUT R31, R4, R11, RZ, 0xfc, !PT ;  /* 0x0000000b041f7212 */ /* 0x000fe400078efcff */
[----:B------:R-:W-:Y:S02]  /*0bc0*/  LOP3.LUT R41, R9, R7, RZ, 0xfc, !PT ;  /* 0x0000000709297212 */ /* 0x000fe400078efcff */
[----:B------:R-:W-:Y:S02]  /*0bd0*/  LOP3.LUT R7, R2, 0x20, R12, 0xfe, !PT ;  /* 0x0000002002077812 */ /* 0x000fe400078efe0c */
[----:B------:R-:W-:Y:S02]  /*0be0*/  LOP3.LUT R29, R15, R4, RZ, 0xfc, !PT ;  /* 0x000000040f1d7212 */ /* 0x000fe400078efcff */
[----:B------:R-:W-:Y:S02]  /*0bf0*/  PRMT R13, R7, 0x9910, RZ ;  /* 0x00009910070d7816 */ /* 0x000fe400000000ff */
[----:B------:R-:W-:-:S02]  /*0c00*/  LOP3.LUT R4, R15, R22, RZ, 0xfc, !PT ;  /* 0x000000160f047212 */ /* 0x000fc400078efcff */
[----:B------:R-:W-:Y:S02]  /*0c10*/  SHF.R.S32.HI R13, RZ, 0xf, R13 ;  /* 0x0000000fff0d7819 */ /* 0x000fe4000001140d */
[----:B------:R-:W-:Y:S01]  /*0c20*/  LOP3.LUT R5, R22, R11, RZ, 0xfc, !PT ;  /* 0x0000000b16057212 */ /* 0x000fe200078efcff */
[C---:B------:R-:W-:Y:S01]  /*0c30*/  IMAD.WIDE R10, R14.reuse, 0x2, RZ ;  /* 0x000000020e0a7825 */ /* 0x040fe200078e02ff */
[----:B------:R-:W-:Y:S02]  /*0c40*/  LOP3.LUT R15, R14, 0x38, R165, 0xf8, !PT ;  /* 0x000000380e0f7812 */ /* 0x000fe400078ef8a5 */
[----:B------:R-:W-:Y:S02]  /*0c50*/  SHF.R.S32.HI R24, RZ, 0x1f, R14 ;  /* 0x0000001fff187819 */ /* 0x000fe4000001140e */
[----:B------:R-:W-:Y:S01]  /*0c60*/  LOP3.LUT R40, R8, R6, RZ, 0xfc, !PT ;  /* 0x0000000608287212 */ /* 0x000fe200078efcff */
[----:B------:R-:W-:Y:S01]  /*0c70*/  IMAD.MOV.U32 R6, RZ, RZ, 0x2 ;  /* 0x00000002ff067424 */ /* 0x000fe200078e00ff */
[----:B------:R-:W-:-:S02]  /*0c80*/  LOP3.LUT R14, R13, 0xffff, RZ, 0xc0, !PT ;  /* 0x0000ffff0d0e7812 */ /* 0x000fc400078ec0ff */
[C-C-:B------:R-:W-:Y:S02]  /*0c90*/  LOP3.LUT R22, R2.reuse, 0x40, R12.reuse, 0xfe, !PT ;  /* 0x0000004002167812 */ /* 0x140fe400078efe0c */
[----:B------:R-:W-:Y:S02]  /*0ca0*/  LOP3.LUT R23, R2, 0x60, R12, 0xfe, !PT ;  /* 0x0000006002177812 */ /* 0x000fe400078efe0c */
[----:B------:R-:W-:Y:S02]  /*0cb0*/  LOP3.LUT R38, R8, R10, RZ, 0xfc, !PT ;  /* 0x0000000a08267212 */ /* 0x000fe400078efcff */
[----:B------:R-:W-:Y:S01]  /*0cc0*/  LOP3.LUT R39, R9, R11, RZ, 0xfc, !PT ;  /* 0x0000000b09277212 */ /* 0x000fe200078efcff */
[C---:B------:R-:W-:Y:S01]  /*0cd0*/  IMAD.WIDE R10, R15.reuse, R6, c[0x0][0x160] ;  /* 0x000058000f0a7625 */ /* 0x040fe200078e0206 */
[----:B------:R-:W-:Y:S02]  /*0ce0*/  LEA R12, P0, R15, c[0x0][0x160], 0x1 ;  /* 0x000058000f0c7a11 */ /* 0x000fe400078008ff */
[----:B------:R-:W-:-:S02]  /*0cf0*/  LEA.HI R14, R14, R7, RZ, 0x1c ;  /* 0x000000070e0e7211 */ /* 0x000fc400078fe0ff */
[----:B------:R-:W-:Y:S01]  /*0d00*/  PRMT R17, R22, 0x9910, RZ ;  /* 0x0000991016117816 */ /* 0x000fe200000000ff */
[----:B------:R1:W-:Y:S01]  /*0d10*/  LDGSTS.E.BYPASS.128 [R164], [R10.64] ;  /* 0x000000000aa47fae */ /* 0x0003e2000b901c46 */
[----:B------:R-:W-:Y:S02]  /*0d20*/  LEA.HI.X R13, R15, c[0x0][0x164], R24, 0x1, P0 ;  /* 0x000059000f0d7a11 */ /* 0x000fe400000f0c18 */
[----:B------:R-:W-:Y:S02]  /*0d30*/  LOP3.LUT R14, R14, 0xf000, RZ, 0xc0, !PT ;  /* 0x0000f0000e0e7812 */ /* 0x000fe400078ec0ff */
[----:B------:R-:W-:Y:S02]  /*0d40*/  LOP3.LUT R15, R16, 0x38, R165, 0xf8, !PT ;  /* 0x00000038100f7812 */ /* 0x000fe400078ef8a5 */
[----:B------:R-:W-:Y:S01]  /*0d50*/  PRMT R19, R23, 0x9910, RZ ;  /* 0x0000991017137816 */ /* 0x000fe200000000ff */
[----:B------:R-:W-:Y:S01]  /*0d60*/  IMAD.MOV R14, RZ, RZ, -R14 ;  /* 0x000000ffff0e7224 */ /* 0x000fe200078e0a0e */
[----:B------:R-:W-:-:S02]  /*0d70*/  SHF.R.S32.HI R24, RZ, 0x1f, R16 ;  /* 0x0000001fff187819 */ /* 0x000fc40000011410 */
[C---:B------:R-:W-:Y:S02]  /*0d80*/  LEA R16, P0, R15.reuse, c[0x0][0x160], 0x1 ;  /* 0x000058000f107a11 */ /* 0x040fe400078008ff */
[----:B-1----:R-:W-:Y:S02]  /*0d90*/  SHF.R.S32.HI R10, RZ, 0xf, R17 ;  /* 0x0000000fff0a7819 */ /* 0x002fe40000011411 */
[----:B------:R-:W-:Y:S02]  /*0da0*/  SHF.R.S32.HI R11, RZ, 0xf, R19 ;  /* 0x0000000fff0b7819 */ /* 0x000fe40000011413 */
[----:B------:R-:W-:Y:S02]  /*0db0*/  LOP3.LUT R19, R10, 0xffff, RZ, 0xc0, !PT ;  /* 0x0000ffff0a137812 */ /* 0x000fe400078ec0ff */
[----:B------:R-:W-:Y:S02]  /*0dc0*/  LEA.HI.X R17, R15, c[0x0][0x164], R24, 0x1, P0 ;  /* 0x000059000f117a11 */ /* 0x000fe400000f0c18 */
[----:B------:R-:W-:-:S02]  /*0dd0*/  PRMT R24, R14, 0x7710, RZ ;  /* 0x000077100e187816 */ /* 0x000fc400000000ff */
[----:B------:R-:W-:Y:S01]  /*0de0*/  LOP3.LUT R28, R11, 0xffff, RZ, 0xc0, !PT ;  /* 0x0000ffff0b1c7812 */ /* 0x000fe200078ec0ff */
[----:B------:R-:W-:Y:S01]  /*0df0*/  IMAD.WIDE R10, R15, R6, c[0x0][0x160] ;  /* 0x000058000f0a7625 */ /* 0x000fe200078e0206 */
[----:B------:R-:W-:Y:S02]  /*0e00*/  LEA.HI R14, R19, R22, RZ, 0x1c ;  /* 0x00000016130e7211 */ /* 0x000fe400078fe0ff */
[----:B------:R-:W-:Y:S01]  /*0e10*/  LEA.HI R15, R28, R23, RZ, 0x1c ;  /* 0x000000171c0f7211 */ /* 0x000fe200078fe0ff */
[----:B------:R-:W-:Y:S01]  /*0e20*/  IMAD.IADD R7, R7, 0x1, R24 ;  /* 0x0000000107077824 */ /* 0x000fe200078e0218 */
[----:B------:R-:W-:Y:S01]  /*0e30*/  LOP3.LUT R14, R14, 0xf000, RZ, 0xc0, !PT ;  /* 0x0000f0000e0e7812 */ /* 0x000fe200078ec0ff */
[----:B------:R1:W-:Y:S01]  /*0e40*/  LDGSTS.E.BYPASS.128 [R164+0x1000], [R10.64] ;  /* 0x010000000aa47fae */ /* 0x0003e2000b901c46 */
[----:B------:R-:W-:Y:S02]  /*0e50*/  LOP3.LUT R15, R15, 0xf000, RZ, 0xc0, !PT ;  /* 0x0000f0000f0f7812 */ /* 0x000fe400078ec0ff */
[--C-:B------:R-:W-:Y:S01]  /*0e60*/  LOP3.LUT R21, R18, 0x38, R165.reuse, 0xf8, !PT ;  /* 0x0000003812157812 */ /* 0x100fe200078ef8a5 */
[----:B------:R-:W-:Y:S01]  /*0e70*/  IMAD.MOV R14, RZ, RZ, -R14 ;  /* 0x000000ffff0e7224 */ /* 0x000fe200078e0a0e */
[----:B------:R-:W-:Y:S01]  /*0e80*/  LOP3.LUT R33, R20, 0x38, R165, 0xf8, !PT ;  /* 0x0000003814217812 */ /* 0x000fe200078ef8a5 */
[----:B------:R-:W-:Y:S01]  /*0e90*/  IMAD.MOV R15, RZ, RZ, -R15 ;  /* 0x000000ffff0f7224 */ /* 0x000fe200078e0a0f */
[----:B------:R-:W-:-:S02]  /*0ea0*/  SHF.R.S32.HI R24, RZ, 0x1f, R18 ;  /* 0x0000001fff187819 */ /* 0x000fc40000011412 */
[C---:B------:R-:W-:Y:S02]  /*0eb0*/  LEA R18, P0, R21.reuse, c[0x0][0x160], 0x1 ;  /* 0x0000580015127a11 */ /* 0x040fe400078008ff */
[----:B------:R-:W-:Y:S01]  /*0ec0*/  PRMT R35, R14, 0x7710, RZ ;  /* 0x000077100e237816 */ /* 0x000fe200000000ff */
[-C--:B-1----:R-:W-:Y:S01]  /*0ed0*/  IMAD.WIDE R10, R21, R6.reuse, c[0x0][0x160] ;  /* 0x00005800150a7625 */ /* 0x082fe200078e0206 */
[----:B------:R-:W-:Y:S02]  /*0ee0*/  SHF.R.S32.HI R30, RZ, 0x1f, R20 ;  /* 0x0000001fff1e7819 */ /* 0x000fe40000011414 */
[----:B------:R-:W-:Y:S02]  /*0ef0*/  LEA R20, P1, R33, c[0x0][0x160], 0x1 ;  /* 0x0000580021147a11 */ /* 0x000fe400078208ff */
[----:B------:R-:W-:Y:S01]  /*0f00*/  LEA.HI.X R19, R21, c[0x0][0x164], R24, 0x1, P0 ;  /* 0x0000590015137a11 */ /* 0x000fe200000f0c18 */
[----:B------:R-:W-:Y:S01]  /*0f10*/  IMAD.IADD R24, R22, 0x1, R35 ;  /* 0x0000000116187824 */ /* 0x000fe200078e0223 */
[----:B------:R-:W-:Y:S01]  /*0f20*/  PRMT R28, R15, 0x7710, RZ ;  /* 0x000077100f1c7816 */ /* 0x000fe200000000ff */
[CC--:B------:R-:W-:Y:S01]  /*0f30*/  IMAD.WIDE R14, R33.reuse, R6.reuse, c[0x0][0x160] ;  /* 0x00005800210e7625 */ /* 0x0c0fe200078e0206 */
[----:B------:R-:W-:Y:S01]  /*0f40*/  LEA.HI.X R21, R33, c[0x0][0x164], R30, 0x1, P1 ;  /* 0x0000590021157a11 */ /* 0x000fe200008f0c1e */
[----:B------:R1:W-:Y:S01]  /*0f50*/  LDGSTS.E.BYPASS.128 [R164+0x2000], [R10.64] ;  /* 0x020000000aa47fae */ /* 0x0003e2000b901c46 */
[----:B------:R-:W-:Y:S01]  /*0f60*/  PRMT R7, R7, 0x9910, RZ ;  /* 0x0000991007077816 */ /* 0x000fe200000000ff */
[----:B------:R-:W-:Y:S01]  /*0f70*/  IMAD.IADD R23, R23, 0x1, R28 ;  /* 0x0000000117177824 */ /* 0x000fe200078e021c */
[----:B------:R-:W-:Y:S01]  /*0f80*/  LOP3.LUT R33, R26, 0x38, R165, 0xf8, !PT ;  /* 0x000000381a217812 */ /* 0x000fe200078ef8a5 */
[----:B------:R2:W-:Y:S01]  /*0f90*/  LDGSTS.E.BYPASS.128 [R164+0x3000], [R14.64] ;  /* 0x030000000ea47fae */ /* 0x0005e2000b901c46 */
[----:B------:R-:W-:Y:S01]  /*0fa0*/  PRMT R30, R24, 0x9910, RZ ;  /* 0x00009910181e7816 */ /* 0x000fe200000000ff */
[----:B------:R-:W-:Y:S01]  /*0fb0*/  IMAD.MOV.U32 R24, RZ, RZ, R7 ;  /* 0x000000ffff187224 */ /* 0x000fe200078e0007 */
[----:B------:R-:W-:Y:S01]  /*0fc0*/  SHF.R.S32.HI R26, RZ, 0x1f, R26 ;  /* 0x0000001fff1a7819 */ /* 0x000fe2000001141a */
[----:B------:R-:W0:Y:S01]  /*0fd0*/  LDGDEPBAR ;  /* 0x00000000000079af */ /* 0x000e220000000000 */
[----:B------:R-:W-:Y:S01]  /*0fe0*/  LEA R22, P0, R33, c[0x0][0x168], 0x1 ;  /* 0x00005a0021167a11 */ /* 0x000fe200078008ff */
[----:B------:R-:W-:Y:S01]  /*0ff0*/  IMAD.SHL.U32 R24, R24, 0x1000, RZ ;  /* 0x0000100018187824 */ /* 0x000fe200078e00ff */
[----:B------:R-:W-:Y:S01]  /*1000*/  PRMT R28, R23, 0x9910, RZ ;  /* 0x00009910171c7816 */ /* 0x000fe200000000ff */
[C---:B-1----:R-:W-:Y:S01]  /*1010*/  IMAD.WIDE R10, R33.reuse, R6, c[0x0][0x168] ;  /* 0x00005a00210a7625 */ /* 0x042fe200078e0206 */
[----:B------:R-:W-:-:S02]  /*1020*/  LEA.HI.X R23, R33, c[0x0][0x16c], R26, 0x1, P0 ;  /* 0x00005b0021177a11 */ /* 0x000fc400000f0c1a */
[--C-:B------:R-:W-:Y:S01]  /*1030*/  LOP3.LUT R7, R24, 0x38, R165.reuse, 0xf8, !PT ;  /* 0x0000003818077812 */ /* 0x100fe200078ef8a5 */
[----:B------:R-:W-:Y:S01]  /*1040*/  IMAD.MOV.U32 R26, RZ, RZ, R30 ;  /* 0x000000ffff1a7224 */ /* 0x000fe200078e001e */
[----:B------:R1:W-:Y:S01]  /*1050*/  LDGSTS.E.BYPASS.128 [R164+0x10000], [R10.64] ;  /* 0x100000000aa47fae */ /* 0x0003e2000b901c46 */
[----:B------:R-:W-:Y:S01]  /*1060*/  IMAD.SHL.U32 R28, R28, 0x1000, RZ ;  /* 0x000010001c1c7824 */ /* 0x000fe200078e00ff */
[----:B------:R-:W-:Y:S01]  /*1070*/  LOP3.LUT R168, R0, 0x8, RZ, 0xc0, !PT ;  /* 0x0000000800a87812 */ /* 0x000fe200078ec0ff */
[----:B------:R-:W-:Y:S01]  /*1080*/  IMAD.WIDE R34, R24, 0x2, RZ ;  /* 0x0000000218227825 */ /* 0x000fe200078e02ff */
[----:B------:R-:W-:Y:S02]  /*1090*/  SHF.R.S32.HI R24, RZ, 0x1f, R24 ;  /* 0x0000001fff187819 */ /* 0x000fe40000011418 */
[----:B------:R-:W-:Y:S01]  /*10a0*/  LOP3.LUT R37, R28, 0x38, R165, 0xf8, !PT ;  /* 0x000000381c257812 */ /* 0x000fe200078ef8a5 */
[----:B------:R-:W-:Y:S01]  /*10b0*/  IMAD.SHL.U32 R26, R26, 0x1000, RZ ;  /* 0x000010001a1a7824 */ /* 0x000fe200078e00ff */
[----:B------:R-:W-:Y:S01]  /*10c0*/  LOP3.LUT R52, R9, R35, RZ, 0xfc, !PT ;  /* 0x0000002309347212 */ /* 0x000fe200078efcff */
[----:B--2---:R-:W-:Y:S01]  /*10d0*/  IMAD.WIDE R14, R28, 0x2, RZ ;  /* 0x000000021c0e7825 */ /* 0x004fe200078e02ff */
[----:B------:R-:W-:-:S02]  /*10e0*/  LOP3.LUT R30, R8, R34, RZ, 0xfc, !PT ;  /* 0x00000022081e7212 */ /* 0x000fc400078efcff */
[C---:B------:R-:W-:Y:S01]  /*10f0*/  LOP3.LUT R35, R26.reuse, 0x38, R165, 0xf8, !PT ;  /* 0x000000381a237812 */ /* 0x040fe200078ef8a5 */
[----:B------:R-:W-:Y:S01]  /*1100*/  IMAD.WIDE R32, R26, 0x2, RZ ;  /* 0x000000021a207825 */ /* 0x000fe200078e02ff */
[C---:B------:R-:W-:Y:S02]  /*1110*/  LOP3.LUT R55, R8.reuse, R14, RZ, 0xfc, !PT ;  /* 0x0000000e08377212 */ /* 0x040fe400078efcff */
[----:B------:R-:W-:Y:S01]  /*1120*/  LOP3.LUT R56, R9, R15, RZ, 0xfc, !PT ;  /* 0x0000000f09387212 */ /* 0x000fe200078efcff */
[----:B------:R-:W-:Y:S01]  /*1130*/  IMAD.WIDE R14, R7, R6, c[0x0][0x168] ;  /* 0x00005a00070e7625 */ /* 0x000fe200078e0206 */
[----:B------:R-:W-:Y:S02]  /*1140*/  LOP3.LUT R53, R8, R32, RZ, 0xfc, !PT ;  /* 0x0000002008357212 */ /* 0x000fe400078efcff */
[----:B------:R-:W-:Y:S01]  /*1150*/  LOP3.LUT R54, R9, R33, RZ, 0xfc, !PT ;  /* 0x0000002109367212 */ /* 0x000fe200078efcff */
[----:B------:R-:W-:Y:S01]  /*1160*/  IMAD.WIDE R8, R35, R6, c[0x0][0x168] ;  /* 0x00005a0023087625 */ /* 0x000fe200078e0206 */
[----:B------:R2:W-:Y:S01]  /*1170*/  LDGSTS.E.BYPASS.128 [R164+0x11000], [R14.64] ;  /* 0x110000000ea47fae */ /* 0x0005e2000b901c46 */
[----:B------:R-:W-:-:S02]  /*1180*/  LEA R32, P0, R7, c[0x0][0x168], 0x1 ;  /* 0x00005a0007207a11 */ /* 0x000fc400078008ff */
[----:B-1----:R-:W-:Y:S01]  /*1190*/  IMAD.WIDE R10, R37, R6, c[0x0][0x168] ;  /* 0x00005a00250a7625 */ /* 0x002fe200078e0206 */
[----:B------:R1:W-:Y:S01]  /*11a0*/  LDGSTS.E.BYPASS.128 [R164+0x12000], [R8.64] ;  /* 0x1200000008a47fae */ /* 0x0003e2000b901c46 */
[----:B------:R-:W-:Y:S02]  /*11b0*/  SHF.R.S32.HI R26, RZ, 0x1f, R26 ;  /* 0x0000001fff1a7819 */ /* 0x000fe4000001141a */
[----:B------:R-:W-:Y:S01]  /*11c0*/  LEA R34, P1, R35, c[0x0][0x168], 0x1 ;  /* 0x00005a0023227a11 */ /* 0x000fe200078208ff */
[----:B------:R3:W-:Y:S01]  /*11d0*/  LDGSTS.E.BYPASS.128 [R164+0x13000], [R10.64] ;  /* 0x130000000aa47fae */ /* 0x0007e2000b901c46 */
[----:B------:R-:W-:Y:S02]  /*11e0*/  SHF.R.S32.HI R28, RZ, 0x1f, R28 ;  /* 0x0000001fff1c7819 */ /* 0x000fe4000001141c */
[----:B------:R-:W-:Y:S01]  /*11f0*/  LEA R36, P2, R37, c[0x0][0x168], 0x1 ;  /* 0x00005a0025247a11 */ /* 0x000fe200078408ff */
[----:B------:R-:W0:Y:S01]  /*1200*/  LDGDEPBAR ;  /* 0x00000000000079af */ /* 0x000e220000000000 */
[----:B------:R-:W-:Y:S01]  /*1210*/  LEA.HI.X R33, R7, c[0x0][0x16c], R24, 0x1, P0 ;  /* 0x00005b0007217a11 */ /* 0x000fe200000f0c18 */
[----:B------:R-:W-:Y:S01]  /*1220*/  IMAD.MOV.U32 R7, RZ, RZ, RZ ;  /* 0x000000ffff077224 */ /* 0x000fe200078e00ff */
[----:B------:R-:W-:Y:S01]  /*1230*/  LEA.HI.X R35, R35, c[0x0][0x16c], R26, 0x1, P1 ;  /* 0x00005b0023237a11 */ /* 0x000fe200008f0c1a */
[----:B------:R-:W-:Y:S01]  /*1240*/  BAR.SYNC.DEFER_BLOCKING 0x0 ;  /* 0x0000000000007b1d */ /* 0x000fe20000010000 */
[----:B------:R-:W-:Y:S01]  /*1250*/  LEA.HI.X R37, R37, c[0x0][0x16c], R28, 0x1, P2 ;  /* 0x00005b0025257a11 */ /* 0x000fe200010f0c1c */
[----:B------:R-:W-:Y:S01]  /*1260*/  IMAD.MOV.U32 R26, RZ, RZ, RZ ;  /* 0x000000ffff1a7224 */ /* 0x000fe200078e00ff */
[----:B--2---:R-:W-:Y:S01]  /*1270*/  IADD3 R15, P2, R42, c[0x0][0x160], RZ ;  /* 0x000058002a0f7a10 */ /* 0x004fe20007f5e0ff */
[----:B---3--:R-:W-:Y:S01]  /*1280*/  IMAD.MOV.U32 R11, RZ, RZ, 0x3 ;  /* 0x00000003ff0b7424 */ /* 0x008fe200078e00ff */
[----:B-1----:R-:W-:Y:S01]  /*1290*/  CS2R R8, SRZ ;  /* 0x0000000000087805 */ /* 0x002fe2000001ff00 */
[----:B------:R-:W-:Y:S01]  /*12a0*/  @!PT LDS RZ, [RZ] ;  /* 0x00000000fffff984 */ /* 0x000fe20000000800 */
[----:B------:R-:W-:Y:S01]  /*12b0*/  @!PT LDS RZ, [RZ] ;  /* 0x00000000fffff984 */ /* 0x000fe20000000800 */
[----:B------:R-:W-:Y:S01]  /*12c0*/  @!PT LDS RZ, [RZ] ;  /* 0x00000000fffff984 */ /* 0x000fe20000000800 */
[----:B------:R1:W-:Y:S04]  /*12d0*/  LDGSTS.E.BYPASS.128 [R164+0x4000], [R12.64+0x80] ;  /* 0x040000800ca47fae */ /* 0x0003e8000b901c46 */
[----:B------:R2:W-:Y:S04]  /*12e0*/  LDGSTS.E.BYPASS.128 [R164+0x5000], [R16.64+0x80] ;  /* 0x0500008010a47fae */ /* 0x0005e8000b901c46 */
[----:B------:R3:W-:Y:S04]  /*12f0*/  LDGSTS.E.BYPASS.128 [R164+0x6000], [R18.64+0x80] ;  /* 0x0600008012a47fae */ /* 0x0007e8000b901c46 */
[----:B------:R4:W-:Y:S04]  /*1300*/  LDGSTS.E.BYPASS.128 [R164+0x7000], [R20.64+0x80] ;  /* 0x0700008014a47fae */ /* 0x0009e8000b901c46 */
[----:B------:R-:W0:Y:S04]  /*1310*/  LDGDEPBAR ;  /* 0x00000000000079af */ /* 0x000e280000000000 */
[----:B------:R1:W-:Y:S04]  /*1320*/  LDGSTS.E.BYPASS.128 [R164+0x14000], [R22.64+0x80] ;  /* 0x1400008016a47fae */ /* 0x0003e8000b901c46 */
[----:B------:R1:W-:Y:S04]  /*1330*/  LDGSTS.E.BYPASS.128 [R164+0x15000], [R32.64+0x80] ;  /* 0x1500008020a47fae */ /* 0x0003e8000b901c46 */
[----:B------:R1:W-:Y:S04]  /*1340*/  LDGSTS.E.BYPASS.128 [R164+0x16000], [R34.64+0x80] ;  /* 0x1600008022a47fae */ /* 0x0003e8000b901c46 */
[----:B------:R1:W-:Y:S04]  /*1350*/  LDGSTS.E.BYPASS.128 [R164+0x17000], [R36.64+0x80] ;  /* 0x1700008024a47fae */ /* 0x0003e8000b901c46 */
[----:B------:R-:W0:Y:S04]  /*1360*/  LDGDEPBAR ;  /* 0x00000000000079af */ /* 0x000e280000000000 */
[----:B------:R-:W-:Y:S06]  /*1370*/  BAR.SYNC.DEFER_BLOCKING 0x0 ;  /* 0x0000000000007b1d */ /* 0x000fec0000010000 */
        /* <DEDUP_REMOVED lines=20> */
[----:B------:R4:W-:Y:S01]  /*14c0*/  LDGSTS.E.BYPASS.128 [R164+0xf000], [R20.64+0x180] ;  /* 0x0f00018014a47fae */ /* 0x0009e2000b901c46 */
[----:B-1----:R-:W-:-:S02]  /*14d0*/  IADD3 R12, P4, R50, c[0x0][0x168], RZ ;  /* 0x00005a00320c7a10 */ /* 0x002fc40007f9e0ff */
[----:B------:R-:W-:Y:S01]  /*14e0*/  IADD3 R13, P1, R48, c[0x0][0x160], RZ ;  /* 0x00005800300d7a10 */ /* 0x000fe20007f3e0ff */
[----:B------:R-:W0:Y:S01]  /*14f0*/  LDGDEPBAR ;  /* 0x00000000000079af */ /* 0x000e220000000000 */
[----:B------:R-:W-:Y:S02]  /*1500*/  IADD3 R12, P5, R12, 0x200, RZ ;  /* 0x000002000c0c7810 */ /* 0x000fe40007fbe0ff */
[----:B--2---:R-:W-:Y:S01]  /*1510*/  IADD3 R16, P3, R40, c[0x0][0x160], RZ ;  /* 0x0000580028107a10 */ /* 0x004fe20007f7e0ff */
[----:B------:R1:W-:Y:S01]  /*1520*/  LDGSTS.E.BYPASS.128 [R164+0x1c000], [R22.64+0x180] ;  /* 0x1c00018016a47fae */ /* 0x0003e2000b901c46 */
[----:B------:R-:W-:Y:S02]  /*1530*/  IADD3.X R14, RZ, c[0x0][0x16c], R51, P5, P4 ;  /* 0x00005b00ff0e7a10 */ /* 0x000fe40002fe8433 */
[----:B------:R-:W-:Y:S01]  /*1540*/  IADD3 R13, P6, R13, 0x200, RZ ;  /* 0x000002000d0d7810 */ /* 0x000fe20007fde0ff */
[----:B------:R2:W-:Y:S01]  /*1550*/  LDGSTS.E.BYPASS.128 [R164+0x1d000], [R32.64+0x180] ;  /* 0x1d00018020a47fae */ /* 0x0005e2000b901c46 */
[----:B------:R-:W-:-:S02]  /*1560*/  IADD3 R17, P0, R38, c[0x0][0x160], RZ ;  /* 0x0000580026117a10 */ /* 0x000fc40007f1e0ff */
[----:B------:R-:W-:Y:S01]  /*1570*/  IADD3 R15, P4, R15, 0x200, RZ ;  /* 0x000002000f0f7810 */ /* 0x000fe20007f9e0ff */
[----:B------:R2:W-:Y:S01]  /*1580*/  LDGSTS.E.BYPASS.128 [R164+0x1e000], [R34.64+0x180] ;  /* 0x1e00018022a47fae */ /* 0x0005e2000b901c46 */
[----:B------:R-:W-:Y:S02]  /*1590*/  IADD3 R16, P5, R16, 0x200, RZ ;  /* 0x0000020010107810 */ /* 0x000fe40007fbe0ff */
[----:B---3--:R-:W-:Y:S01]  /*15a0*/  IADD3.X R18, RZ, c[0x0][0x164], R49, P6, P1 ;  /* 0x00005900ff127a10 */ /* 0x008fe200037e2431 */
[----:B------:R3:W-:Y:S01]  /*15b0*/  LDGSTS.E.BYPASS.128 [R164+0x1f000], [R36.64+0x180] ;  /* 0x1f00018024a47fae */ /* 0x0007e2000b901c46 */
[----:B------:R-:W-:Y:S02]  /*15c0*/  IADD3 R17, P1, R17, 0x200, RZ ;  /* 0x0000020011117810 */ /* 0x000fe40007f3e0ff */
[----:B----4-:R-:W-:Y:S01]  /*15d0*/  IADD3.X R20, RZ, c[0x0][0x164], R43, P4, P2 ;  /* 0x00005900ff147a10 */ /* 0x010fe200027e442b */
[----:B------:R-:W0:Y:S01]  /*15e0*/  LDGDEPBAR ;  /* 0x00000000000079af */ /* 0x000e220000000000 */
[----:B-1----:R-:W-:Y:S01]  /*15f0*/  IADD3.X R22, RZ, c[0x0][0x164], R41, P5, P3 ;  /* 0x00005900ff167a10 */ /* 0x002fe20002fe6429 */
[----:B--2---:R-:W-:Y:S01]  /*1600*/  CS2R R32, SRZ ;  /* 0x0000000000207805 */ /* 0x004fe2000001ff00 */
[----:B------:R-:W-:Y:S01]  /*1610*/  IADD3 R19, P4, R55, c[0x0][0x168], RZ ;  /* 0x00005a0037137a10 */ /* 0x000fe20007f9e0ff */
[----:B------:R-:W-:Y:S01]  /*1620*/  CS2R R34, SRZ ;  /* 0x0000000000227805 */ /* 0x000fe2000001ff00 */
[----:B------:R-:W-:-:S02]  /*1630*/  IADD3 R21, P3, R53, c[0x0][0x168], RZ ;  /* 0x00005a0035157a10 */ /* 0x000fc40007f7e0ff */
[----:B------:R-:W-:Y:S02]  /*1640*/  IADD3 R23, P2, R30, c[0x0][0x168], RZ ;  /* 0x00005a001e177a10 */ /* 0x000fe40007f5e0ff */
[----:B------:R-:W-:Y:S02]  /*1650*/  IADD3.X R24, RZ, c[0x0][0x164], R39, P1, P0 ;  /* 0x00005900ff187a10 */ /* 0x000fe40000fe0427 */
[----:B------:R-:W-:Y:S02]  /*1660*/  IADD3 R19, P0, R19, 0x200, RZ ;  /* 0x0000020013137810 */ /* 0x000fe40007f1e0ff */
[----:B------:R-:W-:Y:S02]  /*1670*/  IADD3 R21, P1, R21, 0x200, RZ ;  /* 0x0000020015157810 */ /* 0x000fe40007f3e0ff */
[----:B------:R-:W-:Y:S02]  /*1680*/  IADD3 R23, P5, R23, 0x200, RZ ;  /* 0x0000020017177810 */ /* 0x000fe40007fbe0ff */
[----:B------:R-:W-:-:S02]  /*1690*/  IADD3.X R28, RZ, c[0x0][0x16c], R56, P0, P4 ;  /* 0x00005b00ff1c7a10 */ /* 0x000fc400007e8438 */
[----:B------:R-:W-:Y:S02]  /*16a0*/  IADD3.X R30, RZ, c[0x0][0x16c], R54, P1, P3 ;  /* 0x00005b00ff1e7a10 */ /* 0x000fe40000fe6436 */
[----:B---3--:R-:W-:Y:S02]  /*16b0*/  IADD3.X R10, RZ, c[0x0][0x16c], R52, P5, P2 ;  /* 0x00005b00ff0a7a10 */ /* 0x008fe40002fe4434 */
.L_x_0:
[----:B------:R-:W-:-:S04]  /*16c0*/  DEPBAR.LE SB0, 0x6 ;  /* 0x000081800000791a */ /* 0x000fc80000000000 */
[----:B------:R-:W-:Y:S01]  /*16d0*/  UIADD3 UR4, UR4, 0x1, URZ ;  /* 0x0000000104047890 */ /* 0x000fe2000fffe03f */
[----:B------:R-:W-:Y:S01]  /*16e0*/  IADD3 R11, R11, 0x1, RZ ;  /* 0x000000010b0b7810 */ /* 0x000fe20007ffe0ff */
[----:B------:R-:W-:Y:S01]  /*16f0*/  BAR.SYNC.DEFER_BLOCKING 0x0 ;  /* 0x0000000000007b1d */ /* 0x000fe20000010000 */
[----:B------:R-:W-:Y:S01]  /*1700*/  ISETP.GE.U32.AND P0, PT, R8, 0x3c, PT ;  /* 0x0000003c0800780c */ /* 0x000fe20003f06070 */
[----:B------:R-:W-:Y:S01]  /*1710*/  UISETP.GE.AND UP0, UPT, UR4, 0x4, UPT ;  /* 0x000000040400788c */ /* 0x000fe2000bf06270 */
[----:B------:R-:W-:Y:S02]  /*1720*/  ISETP.GE.AND P1, PT, R11, 0x4, PT ;  /* 0x000000040b00780c */ /* 0x000fe40003f26270 */
[----:B------:R-:W-:Y:S01]  /*1730*/  ISETP.GE.U32.AND.EX P0, PT, R9, RZ, PT, P0 ;  /* 0x000000ff0900720c */ /* 0x000fe20003f06100 */
[----:B------:R-:W-:Y:S01]  /*1740*/  USEL UR4, UR4, URZ, !UP0 ;  /* 0x0000003f04047287 */ /* 0x000fe2000c000000 */
[----:B------:R-:W-:-:S03]  /*1750*/  SEL R11, R11, RZ, !P1 ;  /* 0x000000ff0b0b7207 */ /* 0x000fc60004800000 */
[----:B------:R-:W-:-:S06]  /*1760*/  USHF.L.U32 UR5, UR4, 0xe, URZ ;  /* 0x0000000e04057899 */ /* 0x000fcc000800063f */
[----:B------:R-:W-:Y:S02]  /*1770*/  LEA R40, R162, UR5, 0x1 ;  /* 0x00000005a2287c11 */ /* 0x000fe4000f8e08ff */
[----:B------:R-:W-:Y:S02]  /*1780*/  LEA R76, R145, UR5, 0x1 ;  /* 0x00000005914c7c11 */ /* 0x000fe4000f8e08ff */
[----:B------:R-:W-:Y:S02]  /*1790*/  LEA R120, R31, UR5, 0x1 ;  /* 0x000000051f787c11 */ /* 0x000fe4000f8e08ff */
[----:B------:R-:W-:Y:S02]  /*17a0*/  LEA R96, R27, UR5, 0x1 ;  /* 0x000000051b607c11 */ /* 0x000fe4000f8e08ff */
[----:B------:R-:W-:Y:S01]  /*17b0*/  LEA R64, R5, UR5, 0x1 ;  /* 0x0000000505407c11 */ /* 0x000fe2000f8e08ff */
[----:B------:R-:W-:Y:S01]  /*17c0*/  LDSM.16.M88.4 R40, [R40] ;  /* 0x000000002828783b */ /* 0x000fe20000000200 */
[----:B------:R-:W-:-:S02]  /*17d0*/  LEA R36, R158, UR5, 0x1 ;  /* 0x000000059e247c11 */ /* 0x000fc4000f8e08ff */
[----:B------:R-:W-:Y:S01]  /*17e0*/  LEA R52, R154, UR5, 0x1 ;  /* 0x000000059a347c11 */ /* 0x000fe2000f8e08ff */
[----:B------:R-:W1:Y:S01]  /*17f0*/  LDSM.16.M88.4 R76, [R76+0x10000] ;  /* 0x010000004c4c783b */ /* 0x000e620000000200 */
[----:B------:R-:W-:Y:S02]  /*1800*/  LEA R48, R150, UR5, 0x1 ;  /* 0x0000000596307c11 */ /* 0x000fe4000f8e08ff */
[----:B------:R-:W-:Y:S01]  /*1810*/  LEA R132, R153, UR5, 0x1 ;  /* 0x0000000599847c11 */ /* 0x000fe2000f8e08ff */
[----:B------:R-:W2:Y:S01]  /*1820*/  LDSM.16.M88.4 R120, [R120+0x10000] ;  /* 0x010000007878783b */ /* 0x000ea20000000200 */
[----:B------:R-:W-:Y:S02]  /*1830*/  LEA R124, R149, UR5, 0x1 ;  /* 0x00000005957c7c11 */ /* 0x000fe4000f8e08ff */
[----:B------:R-:W-:Y:S01]  /*1840*/  LEA R80, R144, UR5, 0x1 ;  /* 0x0000000590507c11 */ /* 0x000fe2000f8e08ff */
[----:B------:R-:W3:Y:S01]  /*1850*/  LDSM.16.M88.4 R96, [R96+0x10000] ;  /* 0x010000006060783b */ /* 0x000ee20000000200 */
[----:B------:R-:W-:-:S03]  /*1860*/  LEA R56, R29, UR5, 0x1 ;  /* 0x000000051d387c11 */ /* 0x000fc6000f8e08ff */
[----:B------:R-:W4:Y:S04]  /*1870*/  LDSM.16.M88.4 R64, [R64+0x10000] ;  /* 0x010000004040783b */ /* 0x000f280000000200 */
[----:B------:R-:W3:Y:S04]  /*1880*/  LDSM.16.M88.4 R36, [R36] ;  /* 0x000000002424783b */ /* 0x000ee80000000200 */
[----:B------:R-:W4:Y:S04]  /*1890*/  LDSM.16.M88.4 R52, [R52] ;  /* 0x000000003434783b */ /* 0x000f280000000200 */
[----:B------:R-:W4:Y:S04]  /*18a0*/  LDSM.16.M88.4 R48, [R48] ;  /* 0x000000003030783b */ /* 0x000f280000000200 */
[----:B------:R-:W-:Y:S04]  /*18b0*/  LDSM.16.M88.4 R132, [R132] ;  /* 0x000000008484783b */ /* 0x000fe80000000200 */
[----:B------:R-:W-:Y:S04]  /*18c0*/  LDSM.16.M88.4 R124, [R124] ;  /* 0x000000007c7c783b */ /* 0x000fe80000000200 */
[----:B------:R-:W-:Y:S01]  /*18d0*/  LDSM.16.M88.4 R80, [R80+0x10000] ;  /* 0x010000005050783b */ /* 0x000fe20000000200 */
[C---:B-1----:R-:W-:Y:S03]  /*18e0*/  HMMA.16816.F32.BF16 R100, R40.reuse, R76, R100 ;  /* 0x0000004c2864723c */ /* 0x042fe60000041864 */
[----:B------:R-:W-:Y:S05]  /*18f0*/  LDSM.16.M88.4 R56, [R56+0x10000] ;  /* 0x010000003838783b */ /* 0x000fea0000000200 */
[C---:B--2---:R-:W-:Y:S08]  /*1900*/  HMMA.16816.F32.BF16 R68, R40.reuse, R120, R68 ;  /* 0x000000782844723c */ /* 0x044ff00000041844 */
[C---:B---3--:R-:W-:Y:S08]  /*1910*/  HMMA.16816.F32.BF16 R112, R40.reuse, R96, R112 ;  /* 0x000000602870723c */ /* 0x048ff00000041870 */
[----:B----4-:R-:W-:Y:S07]  /*1920*/  HMMA.16816.F32.BF16 R44, R40, R64, R44 ;  /* 0x00000040282c723c */ /* 0x010fee000004182c */
[----:B------:R-:W-:Y:S01]  /*1930*/  LEA R40, R161, UR5, 0x1 ;  /* 0x00000005a1287c11 */ /* 0x000fe2000f8e08ff */
[C---:B------:R-:W-:Y:S05]  /*1940*/  HMMA.16816.F32.BF16 R92, R36.reuse, R76, R92 ;  /* 0x0000004c245c723c */ /* 0x040fea000004185c */
[----:B------:R-:W1:Y:S03]  /*1950*/  LDSM.16.M88.4 R40, [R40] ;  /* 0x000000002828783b */ /* 0x000e660000000200 */
[C---:B------:R-:W-:Y:S08]  /*1960*/  HMMA.16816.F32.BF16 R72, R36.reuse, R120, R72 ;  /* 0x000000782448723c */ /* 0x040ff00000041848 */
[C---:B------:R-:W-:Y:S08]  /*1970*/  HMMA.16816.F32.BF16 R108, R36.reuse, R96, R108 ;  /* 0x00000060246c723c */ /* 0x040ff0000004186c */
[----:B------:R-:W-:Y:S07]  /*1980*/  HMMA.16816.F32.BF16 R32, R36, R64, R32 ;  /* 0x000000402420723c */ /* 0x000fee0000041820 */
[----:B------:R-:W-:Y:S01]  /*1990*/  LEA R36, R157, UR5, 0x1 ;  /* 0x000000059d247c11 */ /* 0x000fe2000f8e08ff */
[-C--:B------:R-:W-:Y:S05]  /*19a0*/  HMMA.16816.F32.BF16 R88, R52, R76.reuse, R88 ;  /* 0x0000004c3458723c */ /* 0x080fea0000041858 */
[----:B------:R-:W2:Y:S03]  /*19b0*/  LDSM.16.M88.4 R36, [R36] ;  /* 0x000000002424783b */ /* 0x000ea60000000200 */
[----:B------:R-:W-:Y:S08]  /*19c0*/  HMMA.16816.F32.BF16 R84, R48, R76, R84 ;  /* 0x0000004c3054723c */ /* 0x000ff00000041854 */
[C---:B------:R-:W-:Y:S08]  /*19d0*/  HMMA.16816.F32.BF16 R136, R52.reuse, R120, R136 ;  /* 0x000000783488723c */ /* 0x040ff00000041888 */
[C---:B------:R-:W-:Y:S08]  /*19e0*/  HMMA.16816.F32.BF16 R104, R52.reuse, R96, R104 ;  /* 0x000000603468723c */ /* 0x040ff00000041868 */
[----:B------:R-:W-:Y:S07]  /*19f0*/  HMMA.16816.F32.BF16 R60, R52, R64, R60 ;  /* 0x00000040343c723c */ /* 0x000fee000004183c */
[----:B------:R-:W-:Y:S01]  /*1a00*/  LEA R52, R156, UR5, 0x1 ;  /* 0x000000059c347c11 */ /* 0x000fe2000f8e08ff */
[C---:B------:R-:W-:Y:S05]  /*1a10*/  HMMA.16816.F32.BF16 R140, R48.reuse, R120, R140 ;  /* 0x00000078308c723c */ /* 0x040fea000004188c */
[----:B------:R-:W-:Y:S03]  /*1a20*/  LDSM.16.M88.4 R52, [R52] ;  /* 0x000000003434783b */ /* 0x000fe60000000200 */
[C---:B------:R-:W-:Y:S08]  /*1a30*/  HMMA.16816.F32.BF16 R128, R48.reuse, R96, R128 ;  /* 0x000000603080723c */ /* 0x040ff00000041880 */
[----:B------:R-:W-:Y:S07]  /*1a40*/  HMMA.16816.F32.BF16 R116, R48, R64, R116 ;  /* 0x000000403074723c */ /* 0x000fee0000041874 */
[----:B------:R-:W-:Y:S01]  /*1a50*/  LEA R48, R152, UR5, 0x1 ;  /* 0x0000000598307c11 */ /* 0x000fe2000f8e08ff */
[C---:B-1----:R-:W-:Y:S05]  /*1a60*/  HMMA.16816.F32.BF16 R100, R40.reuse, R78, R100 ;  /* 0x0000004e2864723c */ /* 0x042fea0000041864 */
[----:B------:R-:W-:Y:S03]  /*1a70*/  LDSM.16.M88.4 R48, [R48] ;  /* 0x000000003030783b */ /* 0x000fe60000000200 */
[C---:B------:R-:W-:Y:S08]  /*1a80*/  HMMA.16816.F32.BF16 R68, R40.reuse, R122, R68 ;  /* 0x0000007a2844723c */ /* 0x040ff00000041844 */
[C---:B------:R-:W-:Y:S08]  /*1a90*/  HMMA.16816.F32.BF16 R112, R40.reuse, R98, R112 ;  /* 0x000000622870723c */ /* 0x040ff00000041870 */
[----:B------:R-:W-:Y:S07]  /*1aa0*/  HMMA.16816.F32.BF16 R44, R40, R66, R44 ;  /* 0x00000042282c723c */ /* 0x000fee000004182c */
[----:B------:R-:W-:Y:S01]  /*1ab0*/  LEA R40, R160, UR5, 0x1 ;  /* 0x00000005a0287c11 */ /* 0x000fe2000f8e08ff */
[C---:B--2---:R-:W-:Y:S05]  /*1ac0*/  HMMA.16816.F32.BF16 R92, R36.reuse, R78, R92 ;  /* 0x0000004e245c723c */ /* 0x044fea000004185c */
        /* <DEDUP_REMOVED lines=8> */
[C---:B------:R-:W-:Y:S07]  /*1b50*/  HMMA.16816.F32.BF16 R76, R132.reuse, R122, R136 ;  /* 0x0000007a844c723c */ /* 0x040fee0000041888 */
[----:B------:R-:W-:Y:S01]  /*1b60*/  LEA R136, R159, UR5, 0x1 ;  /* 0x000000059f887c11 */ /* 0x000fe2000f8e08ff */
[C---:B------:R-:W-:Y:S05]  /*1b70*/  HMMA.16816.F32.BF16 R104, R132.reuse, R98, R104 ;  /* 0x000000628468723c */ /* 0x040fea0000041868 */
[----:B------:R-:W3:Y:S03]  /*1b80*/  LDSM.16.M88.4 R136, [R136] ;  /* 0x000000008888783b */ /* 0x000ee60000000200 */
[----:B------:R-:W-:Y:S07]  /*1b90*/  HMMA.16816.F32.BF16 R60, R132, R66, R60 ;  /* 0x00000042843c723c */ /* 0x000fee000004183c */
[----:B------:R-:W-:Y:S01]  /*1ba0*/  LEA R132, R155, UR5, 0x1 ;  /* 0x000000059b847c11 */ /* 0x000fe2000f8e08ff */
[C---:B------:R-:W-:Y:S05]  /*1bb0*/  HMMA.16816.F32.BF16 R120, R124.reuse, R122, R140 ;  /* 0x0000007a7c78723c */ /* 0x040fea000004188c */
[----:B------:R-:W4:Y:S03]  /*1bc0*/  LDSM.16.M88.4 R132, [R132] ;  /* 0x000000008484783b */ /* 0x000f260000000200 */
[C---:B------:R-:W-:Y:S07]  /*1bd0*/  HMMA.16816.F32.BF16 R96, R124.reuse, R98, R128 ;  /* 0x000000627c60723c */ /* 0x040fee0000041880 */
[----:B------:R-:W-:Y:S01]  /*1be0*/  LEA R128, R151, UR5, 0x1 ;  /* 0x0000000597807c11 */ /* 0x000fe2000f8e08ff */
[----:B------:R-:W-:Y:S05]  /*1bf0*/  HMMA.16816.F32.BF16 R64, R124, R66, R116 ;  /* 0x000000427c40723c */ /* 0x000fea0000041874 */
[----:B------:R-:W4:Y:S02]  /*1c00*/  LDSM.16.M88.4 R128, [R128] ;  /* 0x000000008080783b */ /* 0x000f240000000200 */
[----:B------:R-:W-:Y:S01]  /*1c10*/  LEA R124, R147, UR5, 0x1 ;  /* 0x00000005937c7c11 */ /* 0x000fe2000f8e08ff */
[----:B-1----:R-:W-:Y:S01]  /*1c20*/  HMMA.16816.F32.BF16 R100, R40, R80, R100 ;  /* 0x000000502864723c */ /* 0x002fe20000041864 */
[----:B------:R-:W-:-:S04]  /*1c30*/  LEA R116, R25, UR5, 0x1 ;  /* 0x0000000519747c11 */ /* 0x000fc8000f8e08ff */
[----:B------:R-:W1:Y:S03]  /*1c40*/  LDSM.16.M88.4 R124, [R124] ;  /* 0x000000007c7c783b */ /* 0x000e660000000200 */
[-C--:B------:R-:W-:Y:S01]  /*1c50*/  HMMA.16816.F32.BF16 R92, R52, R80.reuse, R92 ;  /* 0x00000050345c723c */ /* 0x080fe2000004185c */
[----:B------:R-:W1:Y:S07]  /*1c60*/  LDSM.16.M88.4 R116, [R116+0x10000] ;  /* 0x010000007474783b */ /* 0x000e6e0000000200 */
[-C--:B------:R-:W-:Y:S08]  /*1c70*/  HMMA.16816.F32.BF16 R88, R48, R80.reuse, R88 ;  /* 0x000000503058723c */ /* 0x080ff00000041858 */
[----:B--2---:R-:W-:Y:S07]  /*1c80*/  HMMA.16816.F32.BF16 R84, R36, R80, R84 ;  /* 0x000000502454723c */ /* 0x004fee0000041854 */
[----:B------:R-:W-:Y:S01]  /*1c90*/  LEA R80, R4, UR5, 0x1 ;  /* 0x0000000504507c11 */ /* 0x000fe2000f8e08ff */
[-C--:B---3--:R-:W-:Y:S08]  /*1ca0*/  HMMA.16816.F32.BF16 R100, R136, R82.reuse, R100 ;  /* 0x000000528864723c */ /* 0x088ff00000041864 */
[-C--:B----4-:R-:W-:Y:S08]  /*1cb0*/  HMMA.16816.F32.BF16 R92, R132, R82.reuse, R92 ;  /* 0x00000052845c723c */ /* 0x090ff0000004185c */
[-C--:B------:R-:W-:Y:S08]  /*1cc0*/  HMMA.16816.F32.BF16 R88, R128, R82.reuse, R88 ;  /* 0x000000528058723c */ /* 0x080ff00000041858 */
[----:B-1----:R-:W-:Y:S01]  /*1cd0*/  HMMA.16816.F32.BF16 R84, R124, R82, R84 ;  /* 0x000000527c54723c */ /* 0x002fe20000041854 */
[----:B------:R-:W1:Y:S07]  /*1ce0*/  LDSM.16.M88.4 R80, [R80+0x10000] ;  /* 0x010000005050783b */ /* 0x000e6e0000000200 */
[C---:B------:R-:W-:Y:S08]  /*1cf0*/  HMMA.16816.F32.BF16 R120, R36.reuse, R56, R120 ;  /* 0x000000382478723c */ /* 0x040ff00000041878 */
[----:B------:R-:W-:Y:S08]  /*1d00*/  HMMA.16816.F32.BF16 R96, R36, R116, R96 ;  /* 0x000000742460723c */ /* 0x000ff00000041860 */
[C---:B------:R-:W-:Y:S08]  /*1d10*/  HMMA.16816.F32.BF16 R68, R40.reuse, R56, R68 ;  /* 0x000000382844723c */ /* 0x040ff00000041844 */
[----:B------:R-:W-:Y:S08]  /*1d20*/  HMMA.16816.F32.BF16 R112, R40, R116, R112 ;  /* 0x000000742870723c */ /* 0x000ff00000041870 */
[----:B------:R-:W-:Y:S08]  /*1d30*/  HMMA.16816.F32.BF16 R72, R52, R56, R72 ;  /* 0x000000383448723c */ /* 0x000ff00000041848 */
[-C--:B-1----:R-:W-:Y:S07]  /*1d40*/  HMMA.16816.F32.BF16 R64, R36, R80.reuse, R64 ;  /* 0x000000502440723c */ /* 0x082fee0000041840 */
[C---:B------:R-:W-:Y:S01]  /*1d50*/  IADD3 R36, P2, R26.reuse, R17, RZ ;  /* 0x000000111a247210 */ /* 0x040fe20007f5e0ff */
[----:B------:R-:W-:Y:S01]  /*1d60*/  HMMA.16816.F32.BF16 R44, R40, R80, R44 ;  /* 0x00000050282c723c */ /* 0x000fe2000004182c */
[----:B------:R-:W-:-:S03]  /*1d70*/  IADD3 R38, P1, R26, R16, RZ ;  /* 0x000000101a267210 */ /* 0x000fc60007f3e0ff */
[C---:B------:R-:W-:Y:S02]  /*1d80*/  IMAD.X R37, R7.reuse, 0x1, R24, P2 ;  /* 0x0000000107257824 */ /* 0x040fe400010e0618 */
[----:B------:R-:W-:Y:S01]  /*1d90*/  IMAD.X R39, R7, 0x1, R22, P1 ;  /* 0x0000000107277824 */ /* 0x000fe200008e0616 */
[C---:B------:R-:W-:Y:S01]  /*1da0*/  IADD3 R40, P2, R26.reuse, R15, RZ ;  /* 0x0000000f1a287210 */ /* 0x040fe20007f5e0ff */
[----:B------:R-:W-:Y:S01]  /*1db0*/  HMMA.16816.F32.BF16 R76, R48, R56, R76 ;  /* 0x00000038304c723c */ /* 0x000fe2000004184c */
[----:B------:R-:W-:-:S03]  /*1dc0*/  IADD3 R42, P1, R26, R13, RZ ;  /* 0x0000000d1a2a7210 */ /* 0x000fc60007f3e0ff */
[C---:B------:R-:W-:Y:S02]  /*1dd0*/  IMAD.X R41, R7.reuse, 0x1, R20, P2 ;  /* 0x0000000107297824 */ /* 0x040fe400010e0614 */
[----:B------:R-:W-:Y:S02]  /*1de0*/  IMAD.X R43, R7, 0x1, R18, P1 ;  /* 0x00000001072b7824 */ /* 0x000fe400008e0612 */
[-C--:B------:R-:W-:Y:S08]  /*1df0*/  HMMA.16816.F32.BF16 R108, R52, R116.reuse, R108 ;  /* 0x00000074346c723c */ /* 0x080ff0000004186c */
[----:B------:R-:W-:Y:S08]  /*1e00*/  HMMA.16816.F32.BF16 R104, R48, R116, R104 ;  /* 0x000000743068723c */ /* 0x000ff00000041868 */
[-C--:B------:R-:W-:Y:S07]  /*1e10*/  HMMA.16816.F32.BF16 R32, R52, R80.reuse, R32 ;  /* 0x000000503420723c */ /* 0x080fee0000041820 */
[----:B------:R-:W-:Y:S01]  /*1e20*/  IMAD R55, R11, 0x4000, R164 ;  /* 0x000040000b377824 */ /* 0x000fe200078e02a4 */
[----:B------:R-:W-:Y:S01]  /*1e30*/  BAR.SYNC.DEFER_BLOCKING 0x0 ;  /* 0x0000000000007b1d */ /* 0x000fe20000010000 */
[----:B------:R-:W-:Y:S01]  /*1e40*/  HMMA.16816.F32.BF16 R60, R48, R80, R60 ;  /* 0x00000050303c723c */ /* 0x000fe2000004183c */
[----:B------:R-:W-:-:S05]  /*1e50*/  IADD3 R52, P3, R26, R21, RZ ;  /* 0x000000151a347210 */ /* 0x000fca0007f7e0ff */
[----:B------:R-:W-:Y:S01]  /*1e60*/  IMAD.X R53, R7, 0x1, R30, P3 ;  /* 0x0000000107357824 */ /* 0x000fe200018e061e */
[C---:B------:R-:W-:Y:S01]  /*1e70*/  IADD3 R48, P2, R26.reuse, R12, RZ ;  /* 0x0000000c1a307210 */ /* 0x040fe20007f5e0ff */
[----:B------:R-:W-:Y:S01]  /*1e80*/  HMMA.16816.F32.BF16 R68, R136, R58, R68 ;  /* 0x0000003a8844723c */ /* 0x000fe20000041844 */
[----:B------:R-:W-:-:S03]  /*1e90*/  IADD3 R50, P1, R26, R23, RZ ;  /* 0x000000171a327210 */ /* 0x000fc60007f3e0ff */
[C---:B------:R-:W-:Y:S02]  /*1ea0*/  IMAD.X R49, R7.reuse, 0x1, R14, P2 ;  /* 0x0000000107317824 */ /* 0x040fe400010e060e */
[C---:B------:R-:W-:Y:S01]  /*1eb0*/  IMAD.X R51, R7.reuse, 0x1, R10, P1 ;  /* 0x0000000107337824 */ /* 0x040fe200008e060a */
[----:B------:R-:W-:Y:S01]  /*1ec0*/  IADD3 R8, P1, R8, 0x1, RZ ;  /* 0x0000000108087810 */ /* 0x000fe20007f3e0ff */
[C---:B------:R-:W-:Y:S04]  /*1ed0*/  HMMA.16816.F32.BF16 R112, R136.reuse, R118, R112 ;  /* 0x000000768870723c */ /* 0x040fe80000041870 */
[----:B------:R-:W-:Y:S01]  /*1ee0*/  IMAD.X R9, RZ, RZ, R9, P1 ;  /* 0x000000ffff097224 */ /* 0x000fe200008e0609 */
[----:B------:R-:W-:Y:S01]  /*1ef0*/  @!PT LDS RZ, [RZ] ;  /* 0x00000000fffff984 */ /* 0x000fe20000000800 */
[----:B------:R-:W-:Y:S01]  /*1f00*/  @!PT LDS RZ, [RZ] ;  /* 0x00000000fffff984 */ /* 0x000fe20000000800 */
[----:B------:R-:W-:Y:S01]  /*1f10*/  @!PT LDS RZ, [RZ] ;  /* 0x00000000fffff984 */ /* 0x000fe20000000800 */
[----:B------:R1:W-:Y:S03]  /*1f20*/  LDGSTS.E.BYPASS.128 [R55], [R36.64], !P0 ;  /* 0x0000000024377fae */ /* 0x0003e6000c101c46 */
[----:B------:R-:W-:Y:S01]  /*1f30*/  HMMA.16816.F32.BF16 R44, R136, R82, R44 ;  /* 0x00000052882c723c */ /* 0x000fe2000004182c */
[----:B------:R2:W-:Y:S04]  /*1f40*/  LDGSTS.E.BYPASS.128 [R55+0x1000], [R38.64], !P0 ;  /* 0x0100000026377fae */ /* 0x0005e8000c101c46 */
[----:B------:R2:W-:Y:S03]  /*1f50*/  LDGSTS.E.BYPASS.128 [R55+0x2000], [R40.64], !P0 ;  /* 0x0200000028377fae */ /* 0x0005e6000c101c46 */
[C---:B------:R-:W-:Y:S01]  /*1f60*/  HMMA.16816.F32.BF16 R136, R128.reuse, R58, R76 ;  /* 0x0000003a8088723c */ /* 0x040fe2000004184c */
[C---:B-1----:R-:W-:Y:S01]  /*1f70*/  IADD3 R36, P2, R26.reuse, R19, RZ ;  /* 0x000000131a247210 */ /* 0x042fe20007f5e0ff */
[----:B------:R2:W-:Y:S04]  /*1f80*/  LDGSTS.E.BYPASS.128 [R55+0x3000], [R42.64], !P0 ;  /* 0x030000002a377fae */ /* 0x0005e8000c101c46 */
[----:B------:R-:W-:Y:S01]  /*1f90*/  IMAD.X R37, R7, 0x1, R28, P2 ;  /* 0x0000000107257824 */ /* 0x000fe200010e061c */
[----:B------:R-:W0:Y:S01]  /*1fa0*/  LDGDEPBAR ;  /* 0x00000000000079af */ /* 0x000e220000000000 */
[C---:B------:R-:W-:Y:S03]  /*1fb0*/  HMMA.16816.F32.BF16 R104, R128.reuse, R118, R104 ;  /* 0x000000768068723c */ /* 0x040fe60000041868 */
[----:B------:R2:W-:Y:S04]  /*1fc0*/  LDGSTS.E.BYPASS.128 [R55+0x10000], [R48.64], !P0 ;  /* 0x1000000030377fae */ /* 0x0005e8000c101c46 */
[----:B------:R2:W-:Y:S01]  /*1fd0*/  LDGSTS.E.BYPASS.128 [R55+0x11000], [R50.64], !P0 ;  /* 0x1100000032377fae */ /* 0x0005e2000c101c46 */
[----:B------:R-:W-:Y:S03]  /*1fe0*/  HMMA.16816.F32.BF16 R60, R128, R82, R60 ;  /* 0x00000052803c723c */ /* 0x000fe6000004183c */
[----:B------:R2:W-:Y:S04]  /*1ff0*/  LDGSTS.E.BYPASS.128 [R55+0x12000], [R52.64], !P0 ;  /* 0x1200000034377fae */ /* 0x0005e8000c101c46 */
[----:B------:R2:W-:Y:S01]  /*2000*/  LDGSTS.E.BYPASS.128 [R55+0x13000], [R36.64], !P0 ;  /* 0x1300000024377fae */ /* 0x0005e2000c101c46 */
[----:B------:R-:W-:Y:S01]  /*2010*/  IADD3 R26, P0, R26, 0x80, RZ ;  /* 0x000000801a1a7810 */ /* 0x000fe20007f1e0ff */
[----:B------:R-:W-:Y:S02]  /*2020*/  HMMA.16816.F32.BF16 R108, R132, R118, R108 ;  /* 0x00000076846c723c */ /* 0x000fe4000004186c */
[----:B------:R-:W0:Y:S02]  /*2030*/  LDGDEPBAR ;  /* 0x00000000000079af */ /* 0x000e240000000000 */
[----:B------:R-:W-:Y:S01]  /*2040*/  IMAD.X R7, RZ, RZ, R7, P0 ;  /* 0x000000ffff077224 */ /* 0x000fe200000e0607 */
[----:B------:R-:W-:-:S03]  /*2050*/  ISETP.NE.U32.AND P0, PT, R26, 0x2000, PT ;  /* 0x000020001a00780c */ /* 0x000fc60003f05070 */
[----:B------:R-:W-:Y:S01]  /*2060*/  HMMA.16816.F32.BF16 R128, R124, R118, R96 ;  /* 0x000000767c80723c */ /* 0x000fe20000041860 */
[----:B------:R-:W-:-:S07]  /*2070*/  ISETP.NE.AND.EX P0, PT, R7, RZ, PT, P0 ;  /* 0x000000ff0700720c */ /* 0x000fce0003f05300 */
[C---:B------:R-:W-:Y:S08]  /*2080*/  HMMA.16816.F32.BF16 R72, R132.reuse, R58, R72 ;  /* 0x0000003a8448723c */ /* 0x040ff00000041848 */
[----:B------:R-:W-:Y:S08]  /*2090*/  HMMA.16816.F32.BF16 R32, R132, R82, R32 ;  /* 0x000000528420723c */ /* 0x000ff00000041820 */
[C---:B------:R-:W-:Y:S08]  /*20a0*/  HMMA.16816.F32.BF16 R140, R124.reuse, R58, R120 ;  /* 0x0000003a7c8c723c */ /* 0x040ff00000041878 */
[----:B------:R-:W-:Y:S01]  /*20b0*/  HMMA.16816.F32.BF16 R116, R124, R82, R64 ;  /* 0x000000527c74723c */ /* 0x000fe20000041840 */
[----:B--2---:R-:W-:Y:S07]  /*20c0*/  @P0 BRA `(.L_x_0) ;  /* 0xfffff5f000000947 */ /* 0x004fee000383ffff */
[----:B------:R-:W-:Y:S01]  /*20d0*/  IMAD.SHL.U32 R5, R0, 0x20, RZ ;  /* 0x0000002000057824 */ /* 0x000fe200078e00ff */
[----:B------:R-:W-:-:S04]  /*20e0*/  DEPBAR.LE SB0, 0x0 ;  /* 0x000080000000791a */ /* 0x000fc80000000000 */
[----:B------:R-:W-:Y:S01]  /*20f0*/  IMAD.SHL.U32 R4, R0, 0x2, RZ ;  /* 0x0000000200047824 */ /* 0x000fe200078e00ff */
[----:B------:R-:W-:Y:S01]  /*2100*/  LOP3.LUT R5, R5, 0x180, RZ, 0xc0, !PT ;  /* 0x0000018005057812 */ /* 0x000fe200078ec0ff */
[----:B------:R-:W-:Y:S01]  /*2110*/  IMAD R163, R168, 0x8, R163 ;  /* 0x00000008a8a37824 */ /* 0x000fe200078e02a3 */
[----:B------:R-:W-:Y:S02]  /*2120*/  SHF.R.U32.HI R0, RZ, 0x4, R0 ;  /* 0x00000004ff007819 */ /* 0x000fe40000011600 */
[----:B------:R-:W-:Y:S01]  /*2130*/  LOP3.LUT R4, R5, 0x6, R4, 0xf8, !PT ;  /* 0x0000000605047812 */ /* 0x000fe200078ef804 */
[----:B------:R-:W-:Y:S01]  /*2140*/  IMAD.IADD R163, R2, 0x1, R163 ;  /* 0x0000000102a37824 */ /* 0x000fe200078e02a3 */
[----:B------:R-:W-:Y:S02]  /*2150*/  LOP3.LUT R5, R146, 0x18, RZ, 0xc0, !PT ;  /* 0x0000001892057812 */ /* 0x000fe400078ec0ff */
[----:B------:R-:W-:Y:S01]  /*2160*/  SGXT.U32 R0, R0, 0x4 ;  /* 0x000000040000781a */ /* 0x000fe20000000000 */
[----:B------:R-:W-:Y:S01]  /*2170*/  IMAD R4, R167, 0x20, R4 ;  /* 0x00000020a7047824 */ /* 0x000fe200078e0204 */
[----:B------:R-:W-:-:S02]  /*2180*/  F2FP.BF16.PACK_AB R100, R101, R100 ;  /* 0x000000646564723e */ /* 0x000fc400000010ff */
[----:B------:R-:W-:Y:S01]  /*2190*/  LOP3.LUT R0, R0, R3, RZ, 0xfc, !PT ;  /* 0x0000000300007212 */ /* 0x000fe200078efcff */
[----:B------:R-:W-:Y:S01]  /*21a0*/  IMAD.IADD R5, R4, 0x1, R5 ;  /* 0x0000000104057824 */ /* 0x000fe200078e0205 */
[----:B------:R-:W-:Y:S02]  /*21b0*/  LOP3.LUT R4, R165, 0x7f8, RZ, 0xc0, !PT ;  /* 0x000007f8a5047812 */ /* 0x000fe400078ec0ff */
[----:B------:R-:W-:Y:S01]  /*21c0*/  F2FP.BF16.PACK_AB R103, R103, R102 ;  /* 0x000000666767723e */ /* 0x000fe200000010ff */
[----:B------:R-:W-:Y:S01]  /*21d0*/  IMAD R5, R166, 0x10, R5 ;  /* 0x00000010a6057824 */ /* 0x000fe200078e0205 */
[----:B------:R-:W-:Y:S02]  /*21e0*/  LOP3.LUT R2, R4, 0x800, RZ, 0xfc, !PT ;  /* 0x0000080004027812 */ /* 0x000fe400078efcff */
[----:B------:R-:W-:Y:S02]  /*21f0*/  F2FP.BF16.PACK_AB R68, R69, R68 ;  /* 0x000000444544723e */ /* 0x000fe400000010ff */
[----:B------:R-:W-:-:S02]  /*2200*/  IADD3 R3, R5, 0x400, RZ ;  /* 0x0000040005037810 */ /* 0x000fc40007ffe0ff */
[----:B------:R-:W-:Y:S02]  /*2210*/  SHF.R.U32.HI R7, RZ, 0x3, R2 ;  /* 0x00000003ff077819 */ /* 0x000fe40000011602 */
[----:B------:R-:W-:Y:S02]  /*2220*/  SHF.R.U32.HI R2, RZ, 0x3, R5 ;  /* 0x00000003ff027819 */ /* 0x000fe40000011605 */
[----:B------:R-:W-:Y:S02]  /*2230*/  SHF.R.U32.HI R3, RZ, 0x3, R3 ;  /* 0x00000003ff037819 */ /* 0x000fe40000011603 */
[----:B------:R-:W-:Y:S02]  /*2240*/  LOP3.LUT R7, R7, 0x1f0, RZ, 0xc0, !PT ;  /* 0x000001f007077812 */ /* 0x000fe400078ec0ff */
[----:B------:R-:W-:Y:S02]  /*2250*/  LOP3.LUT R2, R2, 0x1f0, RZ, 0xc0, !PT ;  /* 0x000001f002027812 */ /* 0x000fe400078ec0ff */
[----:B------:R-:W-:Y:S01]  /*2260*/  LOP3.LUT R8, R3, 0x1ffffff0, RZ, 0xc0, !PT ;  /* 0x1ffffff003087812 */ /* 0x000fe200078ec0ff */
[----:B------:R-:W-:Y:S01]  /*2270*/  IMAD R17, R4, 0x2, R7 ;  /* 0x0000000204117824 */ /* 0x000fe200078e0207 */
[----:B------:R-:W-:Y:S01]  /*2280*/  BAR.SYNC.DEFER_BLOCKING 0x0 ;  /* 0x0000000000007b1d */ /* 0x000fe20000010000 */
[----:B------:R-:W-:Y:S01]  /*2290*/  IMAD R7, R5, 0x2, R2 ;  /* 0x0000000205077824 */ /* 0x000fe200078e0202 */
[----:B------:R-:W-:Y:S01]  /*22a0*/  F2FP.BF16.PACK_AB R71, R71, R70 ;  /* 0x000000464747723e */ /* 0x000fe200000010ff */
[----:B------:R-:W-:Y:S01]  /*22b0*/  IMAD R8, R5, 0x2, R8 ;  /* 0x0000000205087824 */ /* 0x000fe200078e0208 */
[----:B------:R-:W-:Y:S01]  /*22c0*/  F2FP.BF16.PACK_AB R112, R113, R112 ;  /* 0x000000707170723e */ /* 0x000fe200000010ff */
[----:B------:R-:W-:Y:S01]  /*22d0*/  IMAD R3, R0, 0x1000, R163 ;  /* 0x0000100000037824 */ /* 0x000fe200078e02a3 */
[----:B------:R-:W-:-:S02]  /*22e0*/  F2FP.BF16.PACK_AB R115, R115, R114 ;  /* 0x000000727373723e */ /* 0x000fc400000010ff */
[----:B------:R-:W-:Y:S02]  /*22f0*/  F2FP.BF16.PACK_AB R44, R45, R44 ;  /* 0x0000002c2d2c723e */ /* 0x000fe400000010ff */
[----:B------:R-:W-:Y:S02]  /*2300*/  F2FP.BF16.PACK_AB R47, R47, R46 ;  /* 0x0000002e2f2f723e */ /* 0x000fe400000010ff */
[----:B------:R-:W-:Y:S02]  /*2310*/  SHF.R.U32.HI R165, RZ, 0x3, R165 ;  /* 0x00000003ffa57819 */ /* 0x000fe400000116a5 */
[----:B------:R-:W-:Y:S02]  /*2320*/  F2FP.BF16.PACK_AB R92, R93, R92 ;  /* 0x0000005c5d5c723e */ /* 0x000fe400000010ff */
[----:B------:R-:W-:Y:S02]  /*2330*/  LOP3.LUT R165, R165, 0xf0, RZ, 0xc0, !PT ;  /* 0x000000f0a5a57812 */ /* 0x000fe400078ec0ff */
[----:B------:R-:W-:-:S02]  /*2340*/  F2FP.BF16.PACK_AB R95, R95, R94 ;  /* 0x0000005e5f5f723e */ /* 0x000fc400000010ff */
[----:B------:R-:W-:Y:S01]  /*2350*/  F2FP.BF16.PACK_AB R72, R73, R72 ;  /* 0x000000484948723e */ /* 0x000fe200000010ff */
[----:B------:R-:W-:Y:S01]  /*2360*/  IMAD R165, R4, 0x2, R165 ;  /* 0x0000000204a57824 */ /* 0x000fe200078e02a5 */
[----:B------:R-:W-:Y:S01]  /*2370*/  F2FP.BF16.PACK_AB R75, R75, R74 ;  /* 0x0000004a4b4b723e */ /* 0x000fe200000010ff */
[----:B------:R-:W-:Y:S01]  /*2380*/  STS [R7], R100 ;  /* 0x0000006407007388 */ /* 0x000fe20000000800 */
[----:B------:R-:W-:Y:S02]  /*2390*/  F2FP.BF16.PACK_AB R108, R109, R108 ;  /* 0x0000006c6d6c723e */ /* 0x000fe400000010ff */
[----:B------:R-:W-:Y:S01]  /*23a0*/  F2FP.BF16.PACK_AB R111, R111, R110 ;  /* 0x0000006e6f6f723e */ /* 0x000fe200000010ff */
[----:B------:R-:W-:Y:S01]  /*23b0*/  STS [R8+0x800], R103 ;  /* 0x0008006708007388 */ /* 0x000fe20000000800 */
[----:B------:R-:W-:Y:S02]  /*23c0*/  F2FP.BF16.PACK_AB R10, R33, R32 ;  /* 0x00000020210a723e */ /* 0x000fe400000010ff */
[----:B------:R-:W-:Y:S01]  /*23d0*/  F2FP.BF16.PACK_AB R9, R35, R34 ;  /* 0x000000222309723e */ /* 0x000fe200000010ff */
[----:B------:R-:W-:Y:S01]  /*23e0*/  STS [R7+0x40], R68 ;  /* 0x0000404407007388 */ /* 0x000fe20000000800 */
[----:B------:R-:W-:-:S02]  /*23f0*/  F2FP.BF16.PACK_AB R88, R89, R88 ;  /* 0x000000585958723e */ /* 0x000fc400000010ff */
[----:B------:R-:W-:Y:S01]  /*2400*/  F2FP.BF16.PACK_AB R91, R91, R90 ;  /* 0x0000005a5b5b723e */ /* 0x000fe200000010ff */
[----:B------:R-:W-:Y:S01]  /*2410*/  STS [R8+0x840], R71 ;  /* 0x0008404708007388 */ /* 0x000fe20000000800 */
        /* <DEDUP_REMOVED lines=14> */
[----:B------:R-:W-:Y:S01]  /*2500*/  BAR.SYNC.DEFER_BLOCKING 0x0 ;  /* 0x0000000000007b1d */ /* 0x000fe20000010000 */
[----:B------:R-:W-:-:S02]  /*2510*/  F2FP.BF16.PACK_AB R128, R129, R128 ;  /* 0x000000808180723e */ /* 0x000fc400000010ff */
[----:B------:R-:W-:Y:S02]  /*2520*/  F2FP.BF16.PACK_AB R131, R131, R130 ;  /* 0x000000828383723e */ /* 0x000fe400000010ff */
[----:B------:R-:W-:Y:S02]  /*2530*/  F2FP.BF16.PACK_AB R116, R117, R116 ;  /* 0x000000747574723e */ /* 0x000fe400000010ff */
[----:B------:R-:W-:Y:S02]  /*2540*/  F2FP.BF16.PACK_AB R119, R119, R118 ;  /* 0x000000767777723e */ /* 0x000fe400000010ff */
[----:B------:R-:W-:Y:S02]  /*2550*/  ISETP.GE.AND P0, PT, R163, 0x1000, PT ;  /* 0x00001000a300780c */ /* 0x000fe40003f06270 */
[C---:B------:R-:W-:Y:S02]  /*2560*/  LOP3.LUT R2, R0.reuse, 0x10, RZ, 0xfc, !PT ;  /* 0x0000001000027812 */ /* 0x040fe400078efcff */
[----:B------:R-:W-:-:S02]  /*2570*/  ISETP.LT.AND P1, PT, R0, 0x200, !P0 ;  /* 0x000002000000780c */ /* 0x000fc40004721270 */
[C---:B------:R-:W-:Y:S01]  /*2580*/  ISETP.LT.AND P2, PT, R2.reuse, 0x200, !P0 ;  /* 0x000002000200780c */ /* 0x040fe20004741270 */
[----:B------:R-:W-:Y:S01]  /*2590*/  IMAD R5, R2, 0x1000, R163 ;  /* 0x0000100002057824 */ /* 0x000fe200078e02a3 */
[C---:B------:R-:W-:Y:S01]  /*25a0*/  LOP3.LUT R16, R0.reuse, 0x20, RZ, 0xfc, !PT ;  /* 0x0000002000107812 */ /* 0x040fe200078efcff */
[-C--:B------:R-:W-:Y:S01]  /*25b0*/  IMAD.WIDE R2, R3, R6.reuse, c[0x0][0x170] ;  /* 0x00005c0003027625 */ /* 0x080fe200078e0206 */
[C---:B------:R-:W-:Y:S02]  /*25c0*/  LOP3.LUT R14, R0.reuse, 0x70, RZ, 0xfc, !PT ;  /* 0x00000070000e7812 */ /* 0x040fe400078efcff */
[C---:B------:R-:W-:Y:S01]  /*25d0*/  LOP3.LUT R12, R0.reuse, 0x30, RZ, 0xfc, !PT ;  /* 0x00000030000c7812 */ /* 0x040fe200078efcff */
[----:B------:R-:W-:Y:S01]  /*25e0*/  IMAD.WIDE R4, R5, R6, c[0x0][0x170] ;  /* 0x00005c0005047625 */ /* 0x000fe200078e0206 */
[----:B------:R-:W1:Y:S04]  /*25f0*/  LDS.128 R20, [R165] ;  /* 0x00000000a5147984 */ /* 0x000e680000000c00 */
[----:B------:R-:W2:Y:S04]  /*2600*/  LDS.128 R24, [R17+0x1000] ;  /* 0x0010000011187984 */ /* 0x000ea80000000c00 */
[----:B------:R-:W-:Y:S06]  /*2610*/  BAR.SYNC.DEFER_BLOCKING 0x0 ;  /* 0x0000000000007b1d */ /* 0x000fec0000010000 */
[----:B------:R-:W-:Y:S04]  /*2620*/  STS [R7], R92 ;  /* 0x0000005c07007388 */ /* 0x000fe80000000800 */
[----:B------:R-:W-:Y:S04]  /*2630*/  STS [R8+0x800], R95 ;  /* 0x0008005f08007388 */ /* 0x000fe80000000800 */
[----:B------:R-:W-:Y:S04]  /*2640*/  STS [R7+0x40], R72 ;  /* 0x0000404807007388 */ /* 0x000fe80000000800 */
[----:B------:R-:W-:Y:S04]  /*2650*/  STS [R8+0x840], R75 ;  /* 0x0008404b08007388 */ /* 0x000fe80000000800 */
[----:B------:R-:W-:Y:S04]  /*2660*/  STS [R7+0x80], R108 ;  /* 0x0000806c07007388 */ /* 0x000fe80000000800 */
[----:B------:R-:W-:Y:S04]  /*2670*/  STS [R8+0x880], R111 ;  /* 0x0008806f08007388 */ /* 0x000fe80000000800 */
[----:B------:R3:W-:Y:S04]  /*2680*/  STS [R7+0xc0], R10 ;  /* 0x0000c00a07007388 */ /* 0x0007e80000000800 */
[----:B------:R4:W-:Y:S04]  /*2690*/  STS [R8+0x8c0], R9 ;  /* 0x0008c00908007388 */ /* 0x0009e80000000800 */
[----:B------:R-:W-:Y:S01]  /*26a0*/  BAR.SYNC.DEFER_BLOCKING 0x0 ;  /* 0x0000000000007b1d */ /* 0x000fe20000010000 */
[----:B---3--:R-:W-:-:S04]  /*26b0*/  LOP3.LUT R10, R0, 0x50, RZ, 0xfc, !PT ;  /* 0x00000050000a7812 */ /* 0x008fc800078efcff */
[----:B------:R-:W-:Y:S01]  /*26c0*/  ISETP.LT.AND P4, PT, R10, 0x200, !P0 ;  /* 0x000002000a00780c */ /* 0x000fe20004781270 */
[--C-:B----4-:R-:W-:Y:S02]  /*26d0*/  IMAD R9, R12, 0x1000, R163.reuse ;  /* 0x000010000c097824 */ /* 0x110fe400078e02a3 */
[--C-:B------:R-:W-:Y:S01]  /*26e0*/  IMAD R13, R10, 0x1000, R163.reuse ;  /* 0x000010000a0d7824 */ /* 0x100fe200078e02a3 */
[----:B------:R-:W3:Y:S04]  /*26f0*/  LDS.128 R28, [R165] ;  /* 0x00000000a51c7984 */ /* 0x000ee80000000c00 */
[----:B------:R-:W4:Y:S04]  /*2700*/  LDS.128 R32, [R17+0x1000] ;  /* 0x0010000011207984 */ /* 0x000f280000000c00 */
[----:B------:R-:W-:Y:S06]  /*2710*/  BAR.SYNC.DEFER_BLOCKING 0x0 ;  /* 0x0000000000007b1d */ /* 0x000fec0000010000 */
[----:B------:R-:W-:Y:S04]  /*2720*/  STS [R7], R88 ;  /* 0x0000005807007388 */ /* 0x000fe80000000800 */
[----:B------:R-:W-:Y:S04]  /*2730*/  STS [R8+0x800], R91 ;  /* 0x0008005b08007388 */ /* 0x000fe80000000800 */
[----:B------:R-:W-:Y:S04]  /*2740*/  STS [R7+0x40], R136 ;  /* 0x0000408807007388 */ /* 0x000fe80000000800 */
[----:B------:R-:W-:Y:S04]  /*2750*/  STS [R8+0x840], R139 ;  /* 0x0008408b08007388 */ /* 0x000fe80000000800 */
[----:B------:R-:W-:Y:S04]  /*2760*/  STS [R7+0x80], R104 ;  /* 0x0000806807007388 */ /* 0x000fe80000000800 */
[----:B------:R-:W-:Y:S04]  /*2770*/  STS [R8+0x880], R107 ;  /* 0x0008806b08007388 */ /* 0x000fe80000000800 */
[----:B------:R-:W-:Y:S04]  /*2780*/  STS [R7+0xc0], R60 ;  /* 0x0000c03c07007388 */ /* 0x000fe80000000800 */
[----:B------:R-:W-:Y:S04]  /*2790*/  STS [R8+0x8c0], R63 ;  /* 0x0008c03f08007388 */ /* 0x000fe80000000800 */
[----:B------:R-:W-:Y:S06]  /*27a0*/  BAR.SYNC.DEFER_BLOCKING 0x0 ;  /* 0x0000000000007b1d */ /* 0x000fec0000010000 */
[----:B------:R-:W1:Y:S04]  /*27b0*/  LDS.128 R36, [R165] ;  /* 0x00000000a5247984 */ /* 0x000e680000000c00 */
[----:B------:R-:W1:Y:S04]  /*27c0*/  LDS.128 R40, [R17+0x1000] ;  /* 0x0010000011287984 */ /* 0x000e680000000c00 */
        /* <DEDUP_REMOVED lines=10> */
[----:B-1----:R-:W-:Y:S01]  /*2870*/  IMAD R7, R16, 0x1000, R163 ;  /* 0x0000100010077824 */ /* 0x002fe200078e02a3 */
[----:B--2---:R-:W-:-:S02]  /*2880*/  LOP3.LUT R8, R0, 0x60, RZ, 0xfc, !PT ;  /* 0x0000006000087812 */ /* 0x004fc400078efcff */
[----:B------:R-:W-:Y:S02]  /*2890*/  LOP3.LUT R0, R0, 0x40, RZ, 0xfc, !PT ;  /* 0x0000004000007812 */ /* 0x000fe400078efcff */
[C---:B------:R-:W-:Y:S01]  /*28a0*/  ISETP.LT.AND P5, PT, R8.reuse, 0x200, !P0 ;  /* 0x000002000800780c */ /* 0x040fe200047a1270 */
[--C-:B------:R-:W-:Y:S01]  /*28b0*/  IMAD R15, R8, 0x1000, R163.reuse ;  /* 0x00001000080f7824 */ /* 0x100fe200078e02a3 */
[C---:B------:R-:W-:Y:S01]  /*28c0*/  ISETP.LT.AND P3, PT, R0.reuse, 0x200, !P0 ;  /* 0x000002000000780c */ /* 0x040fe20004761270 */
[----:B------:R-:W-:Y:S01]  /*28d0*/  IMAD R11, R0, 0x1000, R163 ;  /* 0x00001000000b7824 */ /* 0x000fe200078e02a3 */
[----:B------:R-:W1:Y:S04]  /*28e0*/  LDS.128 R164, [R165] ;  /* 0x00000000a5a47984 */ /* 0x000e680000000c00 */
[----:B------:R2:W-:Y:S01]  /*28f0*/  @P1 STG.E.128 [R2.64], R20 ;  /* 0x0000001402001986 */ /* 0x0005e2000c101d06 */
[----:B------:R-:W-:-:S03]  /*2900*/  ISETP.LT.AND P1, PT, R16, 0x200, !P0 ;  /* 0x000002001000780c */ /* 0x000fc60004721270 */
[----:B------:R3:W-:Y:S01]  /*2910*/  @P2 STG.E.128 [R4.64], R24 ;  /* 0x0000001804002986 */ /* 0x0007e2000c101d06 */
[----:B------:R-:W-:Y:S02]  /*2920*/  ISETP.LT.AND P2, PT, R12, 0x200, !P0 ;  /* 0x000002000c00780c */ /* 0x000fe40004741270 */
[----:B------:R-:W-:Y:S01]  /*2930*/  ISETP.LT.AND P0, PT, R14, 0x200, !P0 ;  /* 0x000002000e00780c */ /* 0x000fe20004701270 */
[----:B--2---:R-:W-:-:S04]  /*2940*/  IMAD.WIDE R2, R7, R6, c[0x0][0x170] ;  /* 0x00005c0007027625 */ /* 0x004fc800078e0206 */
[-C--:B---3--:R-:W-:Y:S02]  /*2950*/  IMAD.WIDE R4, R9, R6.reuse, c[0x0][0x170] ;  /* 0x00005c0009047625 */ /* 0x088fe400078e0206 */
[----:B------:R2:W-:Y:S02]  /*2960*/  @P1 STG.E.128 [R2.64], R28 ;  /* 0x0000001c02001986 */ /* 0x0005e4000c101d06 */
[-C--:B------:R-:W-:Y:S02]  /*2970*/  IMAD.WIDE R8, R11, R6.reuse, c[0x0][0x170] ;  /* 0x00005c000b087625 */ /* 0x080fe400078e0206 */
[----:B----4-:R2:W-:Y:S02]  /*2980*/  @P2 STG.E.128 [R4.64], R32 ;  /* 0x0000002004002986 */ /* 0x0105e4000c101d06 */
[-C--:B------:R-:W-:Y:S02]  /*2990*/  IMAD.WIDE R10, R13, R6.reuse, c[0x0][0x170] ;  /* 0x00005c000d0a7625 */ /* 0x080fe400078e0206 */
[----:B------:R2:W-:Y:S02]  /*29a0*/  @P3 STG.E.128 [R8.64], R36 ;  /* 0x0000002408003986 */ /* 0x0005e4000c101d06 */
[----:B------:R-:W-:-:S02]  /*29b0*/  IMAD.WIDE R12, R15, R6, c[0x0][0x170] ;  /* 0x00005c000f0c7625 */ /* 0x000fc400078e0206 */
[----:B------:R2:W-:Y:S04]  /*29c0*/  @P4 STG.E.128 [R10.64], R40 ;  /* 0x000000280a004986 */ /* 0x0005e8000c101d06 */
[----:B-1----:R2:W-:Y:S01]  /*29d0*/  @P5 STG.E.128 [R12.64], R164 ;  /* 0x000000a40c005986 */ /* 0x0025e2000c101d06 */
[----:B------:R-:W-:Y:S05]  /*29e0*/  @!P0 EXIT ;  /* 0x000000000000894d */ /* 0x000fea0003800000 */
[----:B------:R-:W1:Y:S01]  /*29f0*/  LDS.128 R16, [R17+0x1000] ;  /* 0x0010000011107984 */ /* 0x000e620000000c00 */
[----:B------:R-:W-:-:S04]  /*2a00*/  IMAD R7, R14, 0x1000, R163 ;  /* 0x000010000e077824 */ /* 0x000fc800078e02a3 */
[----:B------:R-:W-:-:S05]  /*2a10*/  IMAD.WIDE R6, R7, R6, c[0x0][0x170] ;  /* 0x00005c0007067625 */ /* 0x000fca00078e0206 */
[----:B-1----:R-:W-:Y:S01]  /*2a20*/  STG.E.128 [R6.64], R16 ;  /* 0x0000001006007986 */ /* 0x002fe2000c101d06 */
[----:B------:R-:W-:Y:S05]  /*2a30*/  EXIT ;  /* 0x000000000000794d */ /* 0x000fea0003800000 */
.L_x_1:
[----:B------:R-:W-:-:S00]  /*2a40*/  BRA `(.L_x_1) ;  /* 0xfffffff000007947 */ /* 0x000fc0000383ffff */
[----:B------:R-:W-:-:S00]  /*2a50*/  NOP ;  /* 0x0000000000007918 */ /* 0x000fc00000000000 */
        /* <DEDUP_REMOVED lines=10> */
.L_x_2:


//--------------------- .nv.shared.triton_mm      --------------------------
	.section	.nv.shared.triton_mm,"aw",@nobits
	.sectionflags	@""
	.align	16
